	.target	sm_90a

	.elftype	@"ET_EXEC"


//--------------------- .note.nv.tkinfo           --------------------------
	.section	.note.nv.tkinfo,"",@"SHT_NOTE"
	.sectionflags	@"SHF_NOTE_NV_TKINFO"
	.tkinfo
        /*0018*/ 	.word	0x00000002
        /*0030*/ 	.string	""
        /*0030*/ 	.string	"ptxas"
        /*0030*/ 	.string	"Cuda compilation tools, release 13.0, V13.0.88"
        /*0030*/ 	.string	"Build cuda_13.0.r13.0/compiler.36424714_0"
        /*0030*/ 	.string	"-arch sm_90a -m 64 "



//--------------------- .note.nv.cuinfo           --------------------------
	.section	.note.nv.cuinfo,"",@"SHT_NOTE"
	.sectionflags	@"SHF_NOTE_NV_CUINFO"
        /*0018*/ 	.short	0x0002
        /*001a*/ 	.short	0x005a
        /*001c*/ 	.short	0x0082
	.zero		2


//--------------------- .nv.info                  --------------------------
	.section	.nv.info,"",@"SHT_CUDA_INFO"
	.align	4


	//----- nvinfo : EIATTR_REGCOUNT
	.align		4
        /*0000*/ 	.byte	0x04, 0x2f
        /*0002*/ 	.short	(.L_15 - .L_14)
	.align		4
.L_14:
        /*0004*/ 	.word	index@(_ZN7cutlass13device_kernelINS_4gemm6kernel13GemmUniversalIN4cute5tupleIJiiiiEEENS1_10collective13CollectiveMmaINS1_34MainloopSm90TmaGmmaWarpSpecializedILi5ENS5_IJNS4_1CILi2EEESB_NSA_ILi1EEEEEENS1_35KernelTmaWarpSpecializedCooperativeEEENS5_IJNSA_ILi256EEENSA_ILi64EEESH_EEENS_6half_tENS5_IJlSC_lEEESJ_SK_NS4_8TiledMMAINS4_8MMA_AtomIJNS4_4SM904GMMA25MMA_64x64x16_F32F16F16_SSILNSO_5MajorE0ELSQ_0ELNSO_7ScaleInE1ELSR_1EEEEEENS4_6LayoutINS5_IJSB_SC_SC_EEENS5_IJSC_NSA_ILi0EEESW_EEEEENS5_IJNS4_10UnderscoreESZ_SZ_EEEEENS4_23SM90_TMA_LOAD_MULTICASTENS4_14ComposedLayoutINS4_7SwizzleILi3ELi4ELi3EEENS4_18smem_ptr_flag_bitsILi16EEENSU_INS5_IJNSA_ILi8EEESH_EEENS5_IJSH_SC_EEEEEEEvNS4_8identityES12_S1C_vS1D_EENS_8epilogue10collective6detail29Sm90TmaWarpSpecializedAdapterINS1G_15DefaultEpilogueISJ_SK_SK_NS1F_6thread17LinearCombinationISJ_Li1EffLNS1K_9ScaleType4KindE0ELNS_15FloatRoundStyleE2ESJ_EENS1_15EpilogueDefaultEEEEEvvEEEEvNT_6ParamsE)
        /*0008*/ 	.word	0x000000a8


	//----- nvinfo : EIATTR_FRAME_SIZE
	.align		4
.L_15:
        /*000c*/ 	.byte	0x04, 0x11
        /*000e*/ 	.short	(.L_17 - .L_16)
	.align		4
.L_16:
        /*0010*/ 	.word	index@(_ZN7cutlass13device_kernelINS_4gemm6kernel13GemmUniversalIN4cute5tupleIJiiiiEEENS1_10collective13CollectiveMmaINS1_34MainloopSm90TmaGmmaWarpSpecializedILi5ENS5_IJNS4_1CILi2EEESB_NSA_ILi1EEEEEENS1_35KernelTmaWarpSpecializedCooperativeEEENS5_IJNSA_ILi256EEENSA_ILi64EEESH_EEENS_6half_tENS5_IJlSC_lEEESJ_SK_NS4_8TiledMMAINS4_8MMA_AtomIJNS4_4SM904GMMA25MMA_64x64x16_F32F16F16_SSILNSO_5MajorE0ELSQ_0ELNSO_7ScaleInE1ELSR_1EEEEEENS4_6LayoutINS5_IJSB_SC_SC_EEENS5_IJSC_NSA_ILi0EEESW_EEEEENS5_IJNS4_10UnderscoreESZ_SZ_EEEEENS4_23SM90_TMA_LOAD_MULTICASTENS4_14ComposedLayoutINS4_7SwizzleILi3ELi4ELi3EEENS4_18smem_ptr_flag_bitsILi16EEENSU_INS5_IJNSA_ILi8EEESH_EEENS5_IJSH_SC_EEEEEEEvNS4_8identityES12_S1C_vS1D_EENS_8epilogue10collective6detail29Sm90TmaWarpSpecializedAdapterINS1G_15DefaultEpilogueISJ_SK_SK_NS1F_6thread17LinearCombinationISJ_Li1EffLNS1K_9ScaleType4KindE0ELNS_15FloatRoundStyleE2ESJ_EENS1_15EpilogueDefaultEEEEEvvEEEEvNT_6ParamsE)
        /*0014*/ 	.word	0x00000000


	//----- nvinfo : EIATTR_MIN_STACK_SIZE
	.align		4
.L_17:
        /*0018*/ 	.byte	0x04, 0x12
        /*001a*/ 	.short	(.L_19 - .L_18)
	.align		4
.L_18:
        /*001c*/ 	.word	index@(_ZN7cutlass13device_kernelINS_4gemm6kernel13GemmUniversalIN4cute5tupleIJiiiiEEENS1_10collective13CollectiveMmaINS1_34MainloopSm90TmaGmmaWarpSpecializedILi5ENS5_IJNS4_1CILi2EEESB_NSA_ILi1EEEEEENS1_35KernelTmaWarpSpecializedCooperativeEEENS5_IJNSA_ILi256EEENSA_ILi64EEESH_EEENS_6half_tENS5_IJlSC_lEEESJ_SK_NS4_8TiledMMAINS4_8MMA_AtomIJNS4_4SM904GMMA25MMA_64x64x16_F32F16F16_SSILNSO_5MajorE0ELSQ_0ELNSO_7ScaleInE1ELSR_1EEEEEENS4_6LayoutINS5_IJSB_SC_SC_EEENS5_IJSC_NSA_ILi0EEESW_EEEEENS5_IJNS4_10UnderscoreESZ_SZ_EEEEENS4_23SM90_TMA_LOAD_MULTICASTENS4_14ComposedLayoutINS4_7SwizzleILi3ELi4ELi3EEENS4_18smem_ptr_flag_bitsILi16EEENSU_INS5_IJNSA_ILi8EEESH_EEENS5_IJSH_SC_EEEEEEEvNS4_8identityES12_S1C_vS1D_EENS_8epilogue10collective6detail29Sm90TmaWarpSpecializedAdapterINS1G_15DefaultEpilogueISJ_SK_SK_NS1F_6thread17LinearCombinationISJ_Li1EffLNS1K_9ScaleType4KindE0ELNS_15FloatRoundStyleE2ESJ_EENS1_15EpilogueDefaultEEEEEvvEEEEvNT_6ParamsE)
        /*0020*/ 	.word	0x00000000
.L_19:


//--------------------- .nv.compat                --------------------------
	.section	.nv.compat,"",@"SHT_CUDA_COMPAT_INFO"
	.align	4
        /*0000*/ 	.byte	0x02, 0x09, 0x01, 0x00, 0x02, 0x02, 0x04, 0x00, 0x02, 0x05, 0x05, 0x00, 0x03, 0x07, 0x01, 0x01
        /*0010*/ 	.byte	0x02, 0x03, 0x01, 0x00, 0x02, 0x06, 0x01, 0x00, 0x04, 0x0b, 0x08, 0x00, 0x00, 0x00, 0x00, 0x00
        /*0020*/ 	.byte	0x00, 0x00, 0x00, 0x00


//--------------------- .nv.info._ZN7cutlass13device_kernelINS_4gemm6kernel13GemmUniversalIN4cute5tupleIJiiiiEEENS1_10collective13CollectiveMmaINS1_34MainloopSm90TmaGmmaWarpSpecializedILi5ENS5_IJNS4_1CILi2EEESB_NSA_ILi1EEEEEENS1_35KernelTmaWarpSpecializedCooperativeEEENS5_IJNSA_ILi256EEENSA_ILi64EEESH_EEENS_6half_tENS5_IJlSC_lEEESJ_SK_NS4_8TiledMMAINS4_8MMA_AtomIJNS4_4SM904GMMA25MMA_64x64x16_F32F16F16_SSILNSO_5MajorE0ELSQ_0ELNSO_7ScaleInE1ELSR_1EEEEEENS4_6LayoutINS5_IJSB_SC_SC_EEENS5_IJSC_NSA_ILi0EEESW_EEEEENS5_IJNS4_10UnderscoreESZ_SZ_EEEEENS4_23SM90_TMA_LOAD_MULTICASTENS4_14ComposedLayoutINS4_7SwizzleILi3ELi4ELi3EEENS4_18smem_ptr_flag_bitsILi16EEENSU_INS5_IJNSA_ILi8EEESH_EEENS5_IJSH_SC_EEEEEEEvNS4_8identityES12_S1C_vS1D_EENS_8epilogue10collective6detail29Sm90TmaWarpSpecializedAdapterINS1G_15DefaultEpilogueISJ_SK_SK_NS1F_6thread17LinearCombinationISJ_Li1EffLNS1K_9ScaleType4KindE0ELNS_15FloatRoundStyleE2ESJ_EENS1_15EpilogueDefaultEEEEEvvEEEEvNT_6ParamsE --------------------------
	.section	.nv.info._ZN7cutlass13device_kernelINS_4gemm6kernel13GemmUniversalIN4cute5tupleIJiiiiEEENS1_10collective13CollectiveMmaINS1_34MainloopSm90TmaGmmaWarpSpecializedILi5ENS5_IJNS4_1CILi2EEESB_NSA_ILi1EEEEEENS1_35KernelTmaWarpSpecializedCooperativeEEENS5_IJNSA_ILi256EEENSA_ILi64EEESH_EEENS_6half_tENS5_IJlSC_lEEESJ_SK_NS4_8TiledMMAINS4_8MMA_AtomIJNS4_4SM904GMMA25MMA_64x64x16_F32F16F16_SSILNSO_5MajorE0ELSQ_0ELNSO_7ScaleInE1ELSR_1EEEEEENS4_6LayoutINS5_IJSB_SC_SC_EEENS5_IJSC_NSA_ILi0EEESW_EEEEENS5_IJNS4_10UnderscoreESZ_SZ_EEEEENS4_23SM90_TMA_LOAD_MULTICASTENS4_14ComposedLayoutINS4_7SwizzleILi3ELi4ELi3EEENS4_18smem_ptr_flag_bitsILi16EEENSU_INS5_IJNSA_ILi8EEESH_EEENS5_IJSH_SC_EEEEEEEvNS4_8identityES12_S1C_vS1D_EENS_8epilogue10collective6detail29Sm90TmaWarpSpecializedAdapterINS1G_15DefaultEpilogueISJ_SK_SK_NS1F_6thread17LinearCombinationISJ_Li1EffLNS1K_9ScaleType4KindE0ELNS_15FloatRoundStyleE2ESJ_EENS1_15EpilogueDefaultEEEEEvvEEEEvNT_6ParamsE,"",@"SHT_CUDA_INFO"
	.sectionflags	@""
	.align	4


	//----- nvinfo : EIATTR_CUDA_API_VERSION
	.align		4
        /*0000*/ 	.byte	0x04, 0x37
        /*0002*/ 	.short	(.L_21 - .L_20)
.L_20:
        /*0004*/ 	.word	0x00000082


	//----- nvinfo : EIATTR_KPARAM_INFO
	.align		4
.L_21:
        /*0008*/ 	.byte	0x04, 0x17
        /*000a*/ 	.short	(.L_23 - .L_22)
.L_22:
        /*000c*/ 	.word	0x00000000
        /*0010*/ 	.short	0x0000
        /*0012*/ 	.short	0x0070
        /*0014*/ 	.byte	0x00, 0xf0, 0x01, 0x10


	//----- nvinfo : EIATTR_SPARSE_MMA_MASK
	.align		4
.L_23:
        /*0018*/ 	.byte	0x03, 0x50
        /*001a*/ 	.short	0x0000


	//----- nvinfo : EIATTR_MAXREG_COUNT
	.align		4
        /*001c*/ 	.byte	0x03, 0x1b
        /*001e*/ 	.short	0x00a8


	//----- nvinfo : EIATTR_NUM_BARRIERS
	.align		4
        /*0020*/ 	.byte	0x02, 0x4c
        /*0022*/ 	.byte	0x01
	.zero		1


	//----- nvinfo : EIATTR_EXTERNS
	.align		4
        /*0024*/ 	.byte	0x04, 0x0f
        /*0026*/ 	.short	(.L_25 - .L_24)


	//   ....[0]....
	.align		4
.L_24:
        /*0028*/ 	.word	index@(__assertfail)


	//----- nvinfo : EIATTR_MERCURY_ISA_VERSION
	.align		4
.L_25:
        /*002c*/ 	.byte	0x03, 0x5f
        /*002e*/ 	.short	0x0101


	//----- nvinfo : EIATTR_INT_WARP_WIDE_INSTR_OFFSETS
	.align		4
        /*0030*/ 	.byte	0x04, 0x31
        /*0032*/ 	.short	(.L_27 - .L_26)


	//   ....[0]....
.L_26:
        /*0034*/ 	.word	0x000004a0


	//   ....[1]....
        /*0038*/ 	.word	0x000004d0


	//   ....[2]....
        /*003c*/ 	.word	0x00000690


	//----- nvinfo : EIATTR_COOP_GROUP_MASK_REGIDS
	.align		4
.L_27:
        /*0040*/ 	.byte	0x04, 0x29
        /*0042*/ 	.short	(.L_29 - .L_28)


	//   ....[0]....
.L_28:
        /*0044*/ 	.word	0xffffffff


	//   ....[1]....
        /*0048*/ 	.word	0xffffffff


	//   ....[2]....
        /*004c*/ 	.word	0xffffffff


	//   ....[3]....
        /*0050*/ 	.word	0xffffffff


	//   ....[4]....
        /*0054*/ 	.word	0xffffffff


	//   ....[5]....
        /*0058*/ 	.word	0xffffffff


	//----- nvinfo : EIATTR_COOP_GROUP_INSTR_OFFSETS
	.align		4
.L_29:
        /*005c*/ 	.byte	0x04, 0x28
        /*005e*/ 	.short	(.L_31 - .L_30)


	//   ....[0]....
.L_30:
        /*0060*/ 	.word	0x00000060


	//   ....[1]....
        /*0064*/ 	.word	0x00000070


	//   ....[2]....
        /*0068*/ 	.word	0x00000130


	//   ....[3]....
        /*006c*/ 	.word	0x000002f0


	//   ....[4]....
        /*0070*/ 	.word	0x00000810


	//   ....[5]....
        /*0074*/ 	.word	0x00001260


	//----- nvinfo : EIATTR_REG_RECONFIG
	.align		4
.L_31:
        /*0078*/ 	.byte	0x01, 0x54
	.zero		2


	//----- nvinfo : EIATTR_SYSCALL_OFFSETS
	.align		4
        /*007c*/ 	.byte	0x04, 0x46
        /*007e*/ 	.short	(.L_33 - .L_32)


	//   ....[0]....
.L_32:
        /*0080*/ 	.word	0x00001420


	//----- nvinfo : EIATTR_MBARRIER_INSTR_OFFSETS
	.align		4
.L_33:
        /*0084*/ 	.byte	0x04, 0x39
        /*0086*/ 	.short	(.L_35 - .L_34)


	//   ....[0]....
.L_34:
        /*0088*/ 	.word	0x00000230
        /*008c*/ 	.word	0x000000ff
        /*0090*/ 	.word	0x00000000
        /*0094*/ 	.short	0x0100
        /*0096*/ 	.byte	0x08
	.zero		1


	//   ....[1]....
        /*0098*/ 	.word	0x00000240
        /*009c*/ 	.word	0x000000ff
        /*00a0*/ 	.word	0x00000028
        /*00a4*/ 	.short	0x0100
        /*00a6*/ 	.byte	0x08
	.zero		1


	//   ....[2]....
        /*00a8*/ 	.word	0x00000250
        /*00ac*/ 	.word	0x000000ff
        /*00b0*/ 	.word	0x00000008
        /*00b4*/ 	.short	0x0100
        /*00b6*/ 	.byte	0x08
	.zero		1


	//   ....[3]....
        /*00b8*/ 	.word	0x00000260
        /*00bc*/ 	.word	0x000000ff
        /*00c0*/ 	.word	0x00000030
        /*00c4*/ 	.short	0x0100
        /*00c6*/ 	.byte	0x08
	.zero		1


	//   ....[4]....
        /*00c8*/ 	.word	0x00000270
        /*00cc*/ 	.word	0x000000ff
        /*00d0*/ 	.word	0x00000010
        /*00d4*/ 	.short	0x0100
        /*00d6*/ 	.byte	0x08
	.zero		1


	//   ....[5]....
        /*00d8*/ 	.word	0x00000280
        /*00dc*/ 	.word	0x000000ff
        /*00e0*/ 	.word	0x00000038
        /*00e4*/ 	.short	0x0100
        /*00e6*/ 	.byte	0x08
	.zero		1


	//   ....[6]....
        /*00e8*/ 	.word	0x00000290
        /*00ec*/ 	.word	0x000000ff
        /*00f0*/ 	.word	0x00000018
        /*00f4*/ 	.short	0x0100
        /*00f6*/ 	.byte	0x08
	.zero		1


	//   ....[7]....
        /*00f8*/ 	.word	0x000002a0
        /*00fc*/ 	.word	0x000000ff
        /*0100*/ 	.word	0x00000040
        /*0104*/ 	.short	0x0100
        /*0106*/ 	.byte	0x08
	.zero		1


	//   ....[8]....
        /*0108*/ 	.word	0x000002b0
        /*010c*/ 	.word	0x000000ff
        /*0110*/ 	.word	0x00000020
        /*0114*/ 	.short	0x0100
        /*0116*/ 	.byte	0x08
	.zero		1


	//   ....[9]....
        /*0118*/ 	.word	0x000002c0
        /*011c*/ 	.word	0x000000ff
        /*0120*/ 	.word	0x00000048
        /*0124*/ 	.short	0x0100
        /*0126*/ 	.byte	0x08
	.zero		1


	//   ....[10]....
        /*0128*/ 	.word	0x00000710
        /*012c*/ 	.word	0x000000ff
        /*0130*/ 	.word	0x00000060
        /*0134*/ 	.short	0x0100
        /*0136*/ 	.byte	0x06
	.zero		1


	//   ....[11]....
        /*0138*/ 	.word	0x000007a0
        /*013c*/ 	.word	0x000000ff
        /*0140*/ 	.word	0x00000068
        /*0144*/ 	.short	0x0100
        /*0146*/ 	.byte	0x06
	.zero		1


	//   ....[12]....
        /*0148*/ 	.word	0x000014e0
        /*014c*/ 	.word	0x00000003
        /*0150*/ 	.word	0x00000000
        /*0154*/ 	.short	0x010a
        /*0156*/ 	.byte	0x3f
	.zero		1


	//   ....[13]....
        /*0158*/ 	.word	0x00001520
        /*015c*/ 	.word	0x00000003
        /*0160*/ 	.word	0x00000000
        /*0164*/ 	.short	0x010a
        /*0166*/ 	.byte	0x3f
	.zero		1


	//   ....[14]....
        /*0168*/ 	.word	0x00001a70
        /*016c*/ 	.word	0x00000005
        /*0170*/ 	.word	0x00000000
        /*0174*/ 	.short	0x010a
        /*0176*/ 	.byte	0x3f
	.zero		1


	//   ....[15]....
        /*0178*/ 	.word	0x00001ab0
        /*017c*/ 	.word	0x00000005
        /*0180*/ 	.word	0x00000000
        /*0184*/ 	.short	0x010a
        /*0186*/ 	.byte	0x3f
	.zero		1


	//   ....[16]....
        /*0188*/ 	.word	0x00001e90
        /*018c*/ 	.word	0x00000005
        /*0190*/ 	.word	0x00000000
        /*0194*/ 	.short	0x0101
        /*0196*/ 	.byte	0x3f
	.zero		1


	//   ....[17]....
        /*0198*/ 	.word	0x000020b0
        /*019c*/ 	.word	0x00000003
        /*01a0*/ 	.word	0x00000000
        /*01a4*/ 	.short	0x0101
        /*01a6*/ 	.byte	0x3f
	.zero		1


	//   ....[18]....
        /*01a8*/ 	.word	0x000081e0
        /*01ac*/ 	.word	0x0000000e
        /*01b0*/ 	.word	0x00000028
        /*01b4*/ 	.short	0x010a
        /*01b6*/ 	.byte	0x3f
	.zero		1


	//   ....[19]....
        /*01b8*/ 	.word	0x00008590
        /*01bc*/ 	.word	0x00000006
        /*01c0*/ 	.word	0x00000068
        /*01c4*/ 	.short	0x0101
        /*01c6*/ 	.byte	0x3f
	.zero		1


	//   ....[20]....
        /*01c8*/ 	.word	0x00008cc0
        /*01cc*/ 	.word	0x00000007
        /*01d0*/ 	.word	0x00000000
        /*01d4*/ 	.short	0x010a
        /*01d6*/ 	.byte	0x3f
	.zero		1


	//   ....[21]....
        /*01d8*/ 	.word	0x00008d40
        /*01dc*/ 	.word	0x00000009
        /*01e0*/ 	.word	0x00000000
        /*01e4*/ 	.short	0x010a
        /*01e6*/ 	.byte	0x3f
	.zero		1


	//   ....[22]....
        /*01e8*/ 	.word	0x00008dd0
        /*01ec*/ 	.word	0x00000006
        /*01f0*/ 	.word	0x00000000
        /*01f4*/ 	.short	0x010a
        /*01f6*/ 	.byte	0x3f
	.zero		1


	//   ....[23]....
        /*01f8*/ 	.word	0x00008e60
        /*01fc*/ 	.word	0x00000009
        /*0200*/ 	.word	0x00000000
        /*0204*/ 	.short	0x010a
        /*0206*/ 	.byte	0x3f
	.zero		1


	//   ....[24]....
        /*0208*/ 	.word	0x00008ef0
        /*020c*/ 	.word	0x00000003
        /*0210*/ 	.word	0x00000000
        /*0214*/ 	.short	0x010a
        /*0216*/ 	.byte	0x3f
	.zero		1


	//   ....[25]....
        /*0218*/ 	.word	0x00008f50
        /*021c*/ 	.word	0x00000003
        /*0220*/ 	.word	0x00000000
        /*0224*/ 	.short	0x010a
        /*0226*/ 	.byte	0x3f
	.zero		1


	//   ....[26]....
        /*0228*/ 	.word	0x00008fa0
        /*022c*/ 	.word	0x00000005
        /*0230*/ 	.word	0x00000000
        /*0234*/ 	.short	0x010a
        /*0236*/ 	.byte	0x3f
	.zero		1


	//   ....[27]....
        /*0238*/ 	.word	0x00009070
        /*023c*/ 	.word	0x0000000e
        /*0240*/ 	.word	0x00000028
        /*0244*/ 	.short	0x010a
        /*0246*/ 	.byte	0x3f
	.zero		1


	//   ....[28]....
        /*0248*/ 	.word	0x00009140
        /*024c*/ 	.word	0x00000007
        /*0250*/ 	.word	0x00000000
        /*0254*/ 	.short	0x010a
        /*0256*/ 	.byte	0x3f
	.zero		1


	//   ....[29]....
        /*0258*/ 	.word	0x00009190
        /*025c*/ 	.word	0x00000009
        /*0260*/ 	.word	0x00000000
        /*0264*/ 	.short	0x010a
        /*0266*/ 	.byte	0x3f
	.zero		1


	//   ....[30]....
        /*0268*/ 	.word	0x000091e0
        /*026c*/ 	.word	0x00000006
        /*0270*/ 	.word	0x00000000
        /*0274*/ 	.short	0x010a
        /*0276*/ 	.byte	0x3f
	.zero		1


	//   ....[31]....
        /*0278*/ 	.word	0x00009230
        /*027c*/ 	.word	0x00000009
        /*0280*/ 	.word	0x00000000
        /*0284*/ 	.short	0x010a
        /*0286*/ 	.byte	0x3f
	.zero		1


	//----- nvinfo : EIATTR_NUM_MBARRIERS
	.align		4
.L_35:
        /*0288*/ 	.byte	0x03, 0x38
        /*028a*/ 	.short	0x000c


	//----- nvinfo : EIATTR_EXIT_INSTR_OFFSETS
	.align		4
        /*028c*/ 	.byte	0x04, 0x1c
        /*028e*/ 	.short	(.L_37 - .L_36)


	//   ....[0]....
.L_36:
        /*0290*/ 	.word	0x00000980


	//   ....[1]....
        /*0294*/ 	.word	0x00001190


	//   ....[2]....
        /*0298*/ 	.word	0x00007820


	//   ....[3]....
        /*029c*/ 	.word	0x00007d80


	//   ....[4]....
        /*02a0*/ 	.word	0x00008f40


	//----- nvinfo : EIATTR_MAX_THREADS
	.align		4
.L_37:
        /*02a4*/ 	.byte	0x04, 0x05
        /*02a6*/ 	.short	(.L_39 - .L_38)
.L_38:
        /*02a8*/ 	.word	0x00000180
        /*02ac*/ 	.word	0x00000001
        /*02b0*/ 	.word	0x00000001


	//----- nvinfo : EIATTR_CRS_STACK_SIZE
	.align		4
.L_39:
        /*02b4*/ 	.byte	0x04, 0x1e
        /*02b6*/ 	.short	(.L_41 - .L_40)
.L_40:
        /*02b8*/ 	.word	0x00000000


	//----- nvinfo : EIATTR_CBANK_PARAM_SIZE
	.align		4
.L_41:
        /*02bc*/ 	.byte	0x03, 0x19
        /*02be*/ 	.short	0x0470


	//----- nvinfo : EIATTR_PARAM_CBANK
	.align		4
        /*02c0*/ 	.byte	0x04, 0x0a
        /*02c2*/ 	.short	(.L_43 - .L_42)
	.align		4
.L_42:
        /*02c4*/ 	.word	index@(.nv.constant0._ZN7cutlass13device_kernelINS_4gemm6kernel13GemmUniversalIN4cute5tupleIJiiiiEEENS1_10collective13CollectiveMmaINS1_34MainloopSm90TmaGmmaWarpSpecializedILi5ENS5_IJNS4_1CILi2EEESB_NSA_ILi1EEEEEENS1_35KernelTmaWarpSpecializedCooperativeEEENS5_IJNSA_ILi256EEENSA_ILi64EEESH_EEENS_6half_tENS5_IJlSC_lEEESJ_SK_NS4_8TiledMMAINS4_8MMA_AtomIJNS4_4SM904GMMA25MMA_64x64x16_F32F16F16_SSILNSO_5MajorE0ELSQ_0ELNSO_7ScaleInE1ELSR_1EEEEEENS4_6LayoutINS5_IJSB_SC_SC_EEENS5_IJSC_NSA_ILi0EEESW_EEEEENS5_IJNS4_10UnderscoreESZ_SZ_EEEEENS4_23SM90_TMA_LOAD_MULTICASTENS4_14ComposedLayoutINS4_7SwizzleILi3ELi4ELi3EEENS4_18smem_ptr_flag_bitsILi16EEENSU_INS5_IJNSA_ILi8EEESH_EEENS5_IJSH_SC_EEEEEEEvNS4_8identityES12_S1C_vS1D_EENS_8epilogue10collective6detail29Sm90TmaWarpSpecializedAdapterINS1G_15DefaultEpilogueISJ_SK_SK_NS1F_6thread17LinearCombinationISJ_Li1EffLNS1K_9ScaleType4KindE0ELNS_15FloatRoundStyleE2ESJ_EENS1_15EpilogueDefaultEEEEEvvEEEEvNT_6ParamsE)
        /*02c8*/ 	.short	0x0210
        /*02ca*/ 	.short	0x0470


	//----- nvinfo : EIATTR_SW_WAR
	.align		4
.L_43:
        /*02cc*/ 	.byte	0x04, 0x36
        /*02ce*/ 	.short	(.L_45 - .L_44)
.L_44:
        /*02d0*/ 	.word	0x00000008
.L_45:


//--------------------- .nv.callgraph             --------------------------
	.section	.nv.callgraph,"",@"SHT_CUDA_CALLGRAPH"
	.align	4
	.sectionentsize	8
	.align		4
        /*0000*/ 	.word	0x00000000
	.align		4
        /*0004*/ 	.word	0xffffffff
	.align		4
        /*0008*/ 	.word	index@(_ZN7cutlass13device_kernelINS_4gemm6kernel13GemmUniversalIN4cute5tupleIJiiiiEEENS1_10collective13CollectiveMmaINS1_34MainloopSm90TmaGmmaWarpSpecializedILi5ENS5_IJNS4_1CILi2EEESB_NSA_ILi1EEEEEENS1_35KernelTmaWarpSpecializedCooperativeEEENS5_IJNSA_ILi256EEENSA_ILi64EEESH_EEENS_6half_tENS5_IJlSC_lEEESJ_SK_NS4_8TiledMMAINS4_8MMA_AtomIJNS4_4SM904GMMA25MMA_64x64x16_F32F16F16_SSILNSO_5MajorE0ELSQ_0ELNSO_7ScaleInE1ELSR_1EEEEEENS4_6LayoutINS5_IJSB_SC_SC_EEENS5_IJSC_NSA_ILi0EEESW_EEEEENS5_IJNS4_10UnderscoreESZ_SZ_EEEEENS4_23SM90_TMA_LOAD_MULTICASTENS4_14ComposedLayoutINS4_7SwizzleILi3ELi4ELi3EEENS4_18smem_ptr_flag_bitsILi16EEENSU_INS5_IJNSA_ILi8EEESH_EEENS5_IJSH_SC_EEEEEEEvNS4_8identityES12_S1C_vS1D_EENS_8epilogue10collective6detail29Sm90TmaWarpSpecializedAdapterINS1G_15DefaultEpilogueISJ_SK_SK_NS1F_6thread17LinearCombinationISJ_Li1EffLNS1K_9ScaleType4KindE0ELNS_15FloatRoundStyleE2ESJ_EENS1_15EpilogueDefaultEEEEEvvEEEEvNT_6ParamsE)
	.align		4
        /*000c*/ 	.word	index@(__assertfail)
	.align		4
        /*0010*/ 	.word	0x00000000
	.align		4
        /*0014*/ 	.word	0xfffffffe
	.align		4
        /*0018*/ 	.word	0x00000000
	.align		4
        /*001c*/ 	.word	0xfffffffd
	.align		4
        /*0020*/ 	.word	0x00000000
	.align		4
        /*0024*/ 	.word	0xfffffffc


//--------------------- .nv.constant4             --------------------------
	.section	.nv.constant4,"a",@progbits
	.align	8
	.align		8
.nv.constant4:
        /*0000*/ 	.dword	__assertfail
	.align		8
        /*0008*/ 	.dword	__unnamed_1
	.align		8
        /*0010*/ 	.dword	_ZN39_INTERNAL_d1ba4e4e_4_k_cu_c6a850d7_39944cuda3std3__45__cpo5beginE
	.align		8
        /*0018*/ 	.dword	_ZN39_INTERNAL_d1ba4e4e_4_k_cu_c6a850d7_39944cuda3std3__45__cpo3endE
	.align		8
        /*0020*/ 	.dword	_ZN39_INTERNAL_d1ba4e4e_4_k_cu_c6a850d7_39944cuda3std3__45__cpo6cbeginE
	.align		8
        /*0028*/ 	.dword	_ZN39_INTERNAL_d1ba4e4e_4_k_cu_c6a850d7_39944cuda3std3__45__cpo4cendE
	.align		8
        /*0030*/ 	.dword	_ZN39_INTERNAL_d1ba4e4e_4_k_cu_c6a850d7_39944cuda3std3__441_GLOBAL__N__d1ba4e4e_4_k_cu_c6a850d7_39946ignoreE
	.align		8
        /*0038*/ 	.dword	_ZN39_INTERNAL_d1ba4e4e_4_k_cu_c6a850d7_39944cuda3std3__419piecewise_constructE
	.align		8
        /*0040*/ 	.dword	_ZN39_INTERNAL_d1ba4e4e_4_k_cu_c6a850d7_39944cuda3std3__48in_placeE
	.align		8
        /*0048*/ 	.dword	_ZN39_INTERNAL_d1ba4e4e_4_k_cu_c6a850d7_39944cuda3std6ranges3__45__cpo4swapE
	.align		8
        /*0050*/ 	.dword	_ZN39_INTERNAL_d1ba4e4e_4_k_cu_c6a850d7_39944cuda3std6ranges3__45__cpo9iter_moveE
	.align		8
        /*0058*/ 	.dword	_ZN39_INTERNAL_d1ba4e4e_4_k_cu_c6a850d7_39944cute7productE
	.align		8
        /*0060*/ 	.dword	_ZN39_INTERNAL_d1ba4e4e_4_k_cu_c6a850d7_39944cute1_E
	.align		8
        /*0068*/ 	.dword	$str$22
	.align		8
        /*0070*/ 	.dword	$str$23


//--------------------- .text._ZN7cutlass13device_kernelINS_4gemm6kernel13GemmUniversalIN4cute5tupleIJiiiiEEENS1_10collective13CollectiveMmaINS1_34MainloopSm90TmaGmmaWarpSpecializedILi5ENS5_IJNS4_1CILi2EEESB_NSA_ILi1EEEEEENS1_35KernelTmaWarpSpecializedCooperativeEEENS5_IJNSA_ILi256EEENSA_ILi64EEESH_EEENS_6half_tENS5_IJlSC_lEEESJ_SK_NS4_8TiledMMAINS4_8MMA_AtomIJNS4_4SM904GMMA25MMA_64x64x16_F32F16F16_SSILNSO_5MajorE0ELSQ_0ELNSO_7ScaleInE1ELSR_1EEEEEENS4_6LayoutINS5_IJSB_SC_SC_EEENS5_IJSC_NSA_ILi0EEESW_EEEEENS5_IJNS4_10UnderscoreESZ_SZ_EEEEENS4_23SM90_TMA_LOAD_MULTICASTENS4_14ComposedLayoutINS4_7SwizzleILi3ELi4ELi3EEENS4_18smem_ptr_flag_bitsILi16EEENSU_INS5_IJNSA_ILi8EEESH_EEENS5_IJSH_SC_EEEEEEEvNS4_8identityES12_S1C_vS1D_EENS_8epilogue10collective6detail29Sm90TmaWarpSpecializedAdapterINS1G_15DefaultEpilogueISJ_SK_SK_NS1F_6thread17LinearCombinationISJ_Li1EffLNS1K_9ScaleType4KindE0ELNS_15FloatRoundStyleE2ESJ_EENS1_15EpilogueDefaultEEEEEvvEEEEvNT_6ParamsE --------------------------
	.section	.text._ZN7cutlass13device_kernelINS_4gemm6kernel13GemmUniversalIN4cute5tupleIJiiiiEEENS1_10collective13CollectiveMmaINS1_34MainloopSm90TmaGmmaWarpSpecializedILi5ENS5_IJNS4_1CILi2EEESB_NSA_ILi1EEEEEENS1_35KernelTmaWarpSpecializedCooperativeEEENS5_IJNSA_ILi256EEENSA_ILi64EEESH_EEENS_6half_tENS5_IJlSC_lEEESJ_SK_NS4_8TiledMMAINS4_8MMA_AtomIJNS4_4SM904GMMA25MMA_64x64x16_F32F16F16_SSILNSO_5MajorE0ELSQ_0ELNSO_7ScaleInE1ELSR_1EEEEEENS4_6LayoutINS5_IJSB_SC_SC_EEENS5_IJSC_NSA_ILi0EEESW_EEEEENS5_IJNS4_10UnderscoreESZ_SZ_EEEEENS4_23SM90_TMA_LOAD_MULTICASTENS4_14ComposedLayoutINS4_7SwizzleILi3ELi4ELi3EEENS4_18smem_ptr_flag_bitsILi16EEENSU_INS5_IJNSA_ILi8EEESH_EEENS5_IJSH_SC_EEEEEEEvNS4_8identityES12_S1C_vS1D_EENS_8epilogue10collective6detail29Sm90TmaWarpSpecializedAdapterINS1G_15DefaultEpilogueISJ_SK_SK_NS1F_6thread17LinearCombinationISJ_Li1EffLNS1K_9ScaleType4KindE0ELNS_15FloatRoundStyleE2ESJ_EENS1_15EpilogueDefaultEEEEEvvEEEEvNT_6ParamsE,"ax",@progbits
	.align	128
.text._ZN7cutlass13device_kernelINS_4gemm6kernel13GemmUniversalIN4cute5tupleIJiiiiEEENS1_10collective13CollectiveMmaINS1_34MainloopSm90TmaGmmaWarpSpecializedILi5ENS5_IJNS4_1CILi2EEESB_NSA_ILi1EEEEEENS1_35KernelTmaWarpSpecializedCooperativeEEENS5_IJNSA_ILi256EEENSA_ILi64EEESH_EEENS_6half_tENS5_IJlSC_lEEESJ_SK_NS4_8TiledMMAINS4_8MMA_AtomIJNS4_4SM904GMMA25MMA_64x64x16_F32F16F16_SSILNSO_5MajorE0ELSQ_0ELNSO_7ScaleInE1ELSR_1EEEEEENS4_6LayoutINS5_IJSB_SC_SC_EEENS5_IJSC_NSA_ILi0EEESW_EEEEENS5_IJNS4_10UnderscoreESZ_SZ_EEEEENS4_23SM90_TMA_LOAD_MULTICASTENS4_14ComposedLayoutINS4_7SwizzleILi3ELi4ELi3EEENS4_18smem_ptr_flag_bitsILi16EEENSU_INS5_IJNSA_ILi8EEESH_EEENS5_IJSH_SC_EEEEEEEvNS4_8identityES12_S1C_vS1D_EENS_8epilogue10collective6detail29Sm90TmaWarpSpecializedAdapterINS1G_15DefaultEpilogueISJ_SK_SK_NS1F_6thread17LinearCombinationISJ_Li1EffLNS1K_9ScaleType4KindE0ELNS_15FloatRoundStyleE2ESJ_EENS1_15EpilogueDefaultEEEEEvvEEEEvNT_6ParamsE:
        .type           _ZN7cutlass13device_kernelINS_4gemm6kernel13GemmUniversalIN4cute5tupleIJiiiiEEENS1_10collective13CollectiveMmaINS1_34MainloopSm90TmaGmmaWarpSpecializedILi5ENS5_IJNS4_1CILi2EEESB_NSA_ILi1EEEEEENS1_35KernelTmaWarpSpecializedCooperativeEEENS5_IJNSA_ILi256EEENSA_ILi64EEESH_EEENS_6half_tENS5_IJlSC_lEEESJ_SK_NS4_8TiledMMAINS4_8MMA_AtomIJNS4_4SM904GMMA25MMA_64x64x16_F32F16F16_SSILNSO_5MajorE0ELSQ_0ELNSO_7ScaleInE1ELSR_1EEEEEENS4_6LayoutINS5_IJSB_SC_SC_EEENS5_IJSC_NSA_ILi0EEESW_EEEEENS5_IJNS4_10UnderscoreESZ_SZ_EEEEENS4_23SM90_TMA_LOAD_MULTICASTENS4_14ComposedLayoutINS4_7SwizzleILi3ELi4ELi3EEENS4_18smem_ptr_flag_bitsILi16EEENSU_INS5_IJNSA_ILi8EEESH_EEENS5_IJSH_SC_EEEEEEEvNS4_8identityES12_S1C_vS1D_EENS_8epilogue10collective6detail29Sm90TmaWarpSpecializedAdapterINS1G_15DefaultEpilogueISJ_SK_SK_NS1F_6thread17LinearCombinationISJ_Li1EffLNS1K_9ScaleType4KindE0ELNS_15FloatRoundStyleE2ESJ_EENS1_15EpilogueDefaultEEEEEvvEEEEvNT_6ParamsE,@function
        .size           _ZN7cutlass13device_kernelINS_4gemm6kernel13GemmUniversalIN4cute5tupleIJiiiiEEENS1_10collective13CollectiveMmaINS1_34MainloopSm90TmaGmmaWarpSpecializedILi5ENS5_IJNS4_1CILi2EEESB_NSA_ILi1EEEEEENS1_35KernelTmaWarpSpecializedCooperativeEEENS5_IJNSA_ILi256EEENSA_ILi64EEESH_EEENS_6half_tENS5_IJlSC_lEEESJ_SK_NS4_8TiledMMAINS4_8MMA_AtomIJNS4_4SM904GMMA25MMA_64x64x16_F32F16F16_SSILNSO_5MajorE0ELSQ_0ELNSO_7ScaleInE1ELSR_1EEEEEENS4_6LayoutINS5_IJSB_SC_SC_EEENS5_IJSC_NSA_ILi0EEESW_EEEEENS5_IJNS4_10UnderscoreESZ_SZ_EEEEENS4_23SM90_TMA_LOAD_MULTICASTENS4_14ComposedLayoutINS4_7SwizzleILi3ELi4ELi3EEENS4_18smem_ptr_flag_bitsILi16EEENSU_INS5_IJNSA_ILi8EEESH_EEENS5_IJSH_SC_EEEEEEEvNS4_8identityES12_S1C_vS1D_EENS_8epilogue10collective6detail29Sm90TmaWarpSpecializedAdapterINS1G_15DefaultEpilogueISJ_SK_SK_NS1F_6thread17LinearCombinationISJ_Li1EffLNS1K_9ScaleType4KindE0ELNS_15FloatRoundStyleE2ESJ_EENS1_15EpilogueDefaultEEEEEvvEEEEvNT_6ParamsE,(.L_x_199 - _ZN7cutlass13device_kernelINS_4gemm6kernel13GemmUniversalIN4cute5tupleIJiiiiEEENS1_10collective13CollectiveMmaINS1_34MainloopSm90TmaGmmaWarpSpecializedILi5ENS5_IJNS4_1CILi2EEESB_NSA_ILi1EEEEEENS1_35KernelTmaWarpSpecializedCooperativeEEENS5_IJNSA_ILi256EEENSA_ILi64EEESH_EEENS_6half_tENS5_IJlSC_lEEESJ_SK_NS4_8TiledMMAINS4_8MMA_AtomIJNS4_4SM904GMMA25MMA_64x64x16_F32F16F16_SSILNSO_5MajorE0ELSQ_0ELNSO_7ScaleInE1ELSR_1EEEEEENS4_6LayoutINS5_IJSB_SC_SC_EEENS5_IJSC_NSA_ILi0EEESW_EEEEENS5_IJNS4_10UnderscoreESZ_SZ_EEEEENS4_23SM90_TMA_LOAD_MULTICASTENS4_14ComposedLayoutINS4_7SwizzleILi3ELi4ELi3EEENS4_18smem_ptr_flag_bitsILi16EEENSU_INS5_IJNSA_ILi8EEESH_EEENS5_IJSH_SC_EEEEEEEvNS4_8identityES12_S1C_vS1D_EENS_8epilogue10collective6detail29Sm90TmaWarpSpecializedAdapterINS1G_15DefaultEpilogueISJ_SK_SK_NS1F_6thread17LinearCombinationISJ_Li1EffLNS1K_9ScaleType4KindE0ELNS_15FloatRoundStyleE2ESJ_EENS1_15EpilogueDefaultEEEEEvvEEEEvNT_6ParamsE)
        .other          _ZN7cutlass13device_kernelINS_4gemm6kernel13GemmUniversalIN4cute5tupleIJiiiiEEENS1_10collective13CollectiveMmaINS1_34MainloopSm90TmaGmmaWarpSpecializedILi5ENS5_IJNS4_1CILi2EEESB_NSA_ILi1EEEEEENS1_35KernelTmaWarpSpecializedCooperativeEEENS5_IJNSA_ILi256EEENSA_ILi64EEESH_EEENS_6half_tENS5_IJlSC_lEEESJ_SK_NS4_8TiledMMAINS4_8MMA_AtomIJNS4_4SM904GMMA25MMA_64x64x16_F32F16F16_SSILNSO_5MajorE0ELSQ_0ELNSO_7ScaleInE1ELSR_1EEEEEENS4_6LayoutINS5_IJSB_SC_SC_EEENS5_IJSC_NSA_ILi0EEESW_EEEEENS5_IJNS4_10UnderscoreESZ_SZ_EEEEENS4_23SM90_TMA_LOAD_MULTICASTENS4_14ComposedLayoutINS4_7SwizzleILi3ELi4ELi3EEENS4_18smem_ptr_flag_bitsILi16EEENSU_INS5_IJNSA_ILi8EEESH_EEENS5_IJSH_SC_EEEEEEEvNS4_8identityES12_S1C_vS1D_EENS_8epilogue10collective6detail29Sm90TmaWarpSpecializedAdapterINS1G_15DefaultEpilogueISJ_SK_SK_NS1F_6thread17LinearCombinationISJ_Li1EffLNS1K_9ScaleType4KindE0ELNS_15FloatRoundStyleE2ESJ_EENS1_15EpilogueDefaultEEEEEvvEEEEvNT_6ParamsE,@"STO_CUDA_ENTRY STV_DEFAULT"
_ZN7cutlass13device_kernelINS_4gemm6kernel13GemmUniversalIN4cute5tupleIJiiiiEEENS1_10collective13CollectiveMmaINS1_34MainloopSm90TmaGmmaWarpSpecializedILi5ENS5_IJNS4_1CILi2EEESB_NSA_ILi1EEEEEENS1_35KernelTmaWarpSpecializedCooperativeEEENS5_IJNSA_ILi256EEENSA_ILi64EEESH_EEENS_6half_tENS5_IJlSC_lEEESJ_SK_NS4_8TiledMMAINS4_8MMA_AtomIJNS4_4SM904GMMA25MMA_64x64x16_F32F16F16_SSILNSO_5MajorE0ELSQ_0ELNSO_7ScaleInE1ELSR_1EEEEEENS4_6LayoutINS5_IJSB_SC_SC_EEENS5_IJSC_NSA_ILi0EEESW_EEEEENS5_IJNS4_10UnderscoreESZ_SZ_EEEEENS4_23SM90_TMA_LOAD_MULTICASTENS4_14ComposedLayoutINS4_7SwizzleILi3ELi4ELi3EEENS4_18smem_ptr_flag_bitsILi16EEENSU_INS5_IJNSA_ILi8EEESH_EEENS5_IJSH_SC_EEEEEEEvNS4_8identityES12_S1C_vS1D_EENS_8epilogue10collective6detail29Sm90TmaWarpSpecializedAdapterINS1G_15DefaultEpilogueISJ_SK_SK_NS1F_6thread17LinearCombinationISJ_Li1EffLNS1K_9ScaleType4KindE0ELNS_15FloatRoundStyleE2ESJ_EENS1_15EpilogueDefaultEEEEEvvEEEEvNT_6ParamsE:
[----:B------:R-:W0:Y:S01]  /*0000*/  LDC R1, c[0x0][0x28] ;  /* 0x00000a00ff017b82 */ /* 0x000e220000000800 */
[----:B------:R-:W1:Y:S01]  /*0010*/  S2R R18, SR_TID.X ;  /* 0x0000000000127919 */ /* 0x000e620000002100 */
[----:B------:R-:W-:Y:S01]  /*0020*/  ELECT P0, URZ, PT ;  /* 0x00000000003f782f */ /* 0x000fe20003800000 */
[----:B------:R-:W-:Y:S01]  /*0030*/  BSSY B0, `(.L_x_0) ;  /* 0x000000f000007945 */ /* 0x000fe20003800000 */
[--C-:B-1----:R-:W-:Y:S02]  /*0040*/  SHF.R.U32.HI R0, RZ, 0x5, R18.reuse ;  /* 0x00000005ff007819 */ /* 0x102fe40000011612 */
[----:B------:R-:W-:-:S03]  /*0050*/  SHF.R.U32.HI R3, RZ, 0x7, R18 ;  /* 0x00000007ff037819 */ /* 0x000fc60000011612 */
[----:B------:R-:W1:Y:S04]  /*0060*/  SHFL.IDX PT, R2, R0, RZ, 0x1f ;  /* 0x00001fff00027589 */ /* 0x000e6800000e0000 */
[----:B------:R2:W3:Y:S01]  /*0070*/  SHFL.IDX PT, R5, R3, RZ, 0x1f ;  /* 0x00001fff03057589 */ /* 0x0004e200000e0000 */
[----:B-1----:R-:W-:-:S13]  /*0080*/  ISETP.NE.OR P0, PT, R2, RZ, !P0 ;  /* 0x000000ff0200720c */ /* 0x002fda0004705670 */
[----:B0-23--:R-:W-:Y:S05]  /*0090*/  @P0 BRA `(.L_x_1) ;  /* 0x0000000000200947 */ /* 0x00dfea0003800000 */
[----:B------:R-:W-:Y:S02]  /*00a0*/  ULDC.64 UR4, c[0x0][0x198] ;  /* 0x0000660000047ab9 */ /* 0x000fe40000000a00 */
[----:B------:R-:W-:Y:S02]  /*00b0*/  UIADD3 UR6, UP0, UR4, 0xf0, URZ ;  /* 0x000000f004067890 */ /* 0x000fe4000ff1e03f */
[----:B------:R-:W-:Y:S02]  /*00c0*/  UIADD3 UR4, UP1, UR4, 0x1f0, URZ ;  /* 0x000001f004047890 */ /* 0x000fe4000ff3e03f */
[----:B------:R-:W-:Y:S02]  /*00d0*/  UIADD3.X UR7, URZ, UR5, URZ, UP0, !UPT ;  /* 0x000000053f077290 */ /* 0x000fe400087fe43f */
[----:B------:R-:W-:-:S07]  /*00e0*/  UIADD3.X UR5, URZ, UR5, URZ, UP1, !UPT ;  /* 0x000000053f057290 */ /* 0x000fce0008ffe43f */
[----:B------:R0:W-:Y:S02]  /*00f0*/  UTMACCTL.PF [UR6] ;  /* 0x00000000060079b9 */ /* 0x0001e40008040000 */
[----:B------:R0:W-:Y:S02]  /*0100*/  UTMACCTL.PF [UR4] ;  /* 0x00000000040079b9 */ /* 0x0001e40008040000 */
[----:B0-----:R-:W-:Y:S01]  /*0110*/  NOP ;  /* 0x0000000000007918 */ /* 0x001fe20000000000 */
.L_x_1:
[----:B------:R-:W-:Y:S05]  /*0120*/  BSYNC B0 ;  /* 0x0000000000007941 */ /* 0x000fea0003800000 */
.L_x_0:
[----:B------:R-:W0:Y:S02]  /*0130*/  SHFL.IDX PT, R3, R0, RZ, 0x1f ;  /* 0x00001fff00037589 */ /* 0x000e2400000e0000 */
[----:B0-----:R-:W-:-:S13]  /*0140*/  ISETP.NE.AND P0, PT, R3, RZ, PT ;  /* 0x000000ff0300720c */ /* 0x001fda0003f05270 */
[----:B------:R-:W-:Y:S05]  /*0150*/  @P0 BRA `(.L_x_2) ;  /* 0x0000000000600947 */ /* 0x000fea0003800000 */
[----:B------:R-:W0:Y:S01]  /*0160*/  S2UR UR8, SR_CgaCtaId ;  /* 0x00000000000879c3 */ /* 0x000e220000008800 */
[----:B------:R-:W-:Y:S01]  /*0170*/  UMOV UR4, 0x400 ;  /* 0x0000040000047882 */ /* 0x000fe20000000000 */
[----:B------:R-:W-:Y:S01]  /*0180*/  UMOV UR5, 0x1 ;  /* 0x0000000100057882 */ /* 0x000fe20000000000 */
[----:B------:R-:W-:Y:S01]  /*0190*/  UMOV UR6, 0x6 ;  /* 0x0000000600067882 */ /* 0x000fe20000000000 */
[----:B------:R-:W-:Y:S01]  /*01a0*/  ELECT P0, URZ, PT ;  /* 0x00000000003f782f */ /* 0x000fe20003800000 */
[----:B------:R-:W-:-:S04]  /*01b0*/  UIADD3 UR6, -UR6, 0x100000, URZ ;  /* 0x0010000006067890 */ /* 0x000fc8000fffe13f */
[----:B------:R-:W-:Y:S02]  /*01c0*/  USHF.L.U32 UR7, UR6, 0xb, URZ ;  /* 0x0000000b06077899 */ /* 0x000fe4000800063f */
[----:B------:R-:W-:Y:S02]  /*01d0*/  USHF.L.U32 UR6, UR6, 0x1, URZ ;  /* 0x0000000106067899 */ /* 0x000fe4000800063f */
[----:B0-----:R-:W-:Y:S02]  /*01e0*/  ULEA UR8, UR8, UR4, 0x18 ;  /* 0x0000000408087291 */ /* 0x001fe4000f8ec03f */
[----:B------:R-:W-:-:S04]  /*01f0*/  UIADD3 UR4, -UR5, 0x100000, URZ ;  /* 0x0010000005047890 */ /* 0x000fc8000fffe13f */
[----:B------:R-:W-:Y:S02]  /*0200*/  USHF.L.U32 UR5, UR4, 0xb, URZ ;  /* 0x0000000b04057899 */ /* 0x000fe4000800063f */
[----:B------:R-:W-:Y:S01]  /*0210*/  USHF.L.U32 UR4, UR4, 0x1, URZ ;  /* 0x0000000104047899 */ /* 0x000fe2000800063f */
[----:B------:R-:W0:Y:S11]  /*0220*/  FENCE.VIEW.ASYNC.S ;  /* 0x00000000000073c6 */ /* 0x000e360000000000 */
[----:B0-----:R0:W1:Y:S01]  /*0230*/  SYNCS.EXCH.64 URZ, [UR8], UR4 ;  /* 0x00000004083f75b2 */ /* 0x0010620008000100 */
[----:B------:R0:W2:Y:S01]  /*0240*/  SYNCS.EXCH.64 URZ, [UR8+0x28], UR6 ;  /* 0x00002806083f75b2 */ /* 0x0000a20008000100 */
[----:B------:R0:W3:Y:S01]  /*0250*/  SYNCS.EXCH.64 URZ, [UR8+0x8], UR4 ;  /* 0x00000804083f75b2 */ /* 0x0000e20008000100 */
[----:B------:R0:W4:Y:S01]  /*0260*/  SYNCS.EXCH.64 URZ, [UR8+0x30], UR6 ;  /* 0x00003006083f75b2 */ /* 0x0001220008000100 */
[----:B------:R0:W0:Y:S01]  /*0270*/  SYNCS.EXCH.64 URZ, [UR8+0x10], UR4 ;  /* 0x00001004083f75b2 */ /* 0x0000220008000100 */
[----:B------:R0:W0:Y:S01]  /*0280*/  SYNCS.EXCH.64 URZ, [UR8+0x38], UR6 ;  /* 0x00003806083f75b2 */ /* 0x0000220008000100 */
[----:B------:R0:W0:Y:S01]  /*0290*/  SYNCS.EXCH.64 URZ, [UR8+0x18], UR4 ;  /* 0x00001804083f75b2 */ /* 0x0000220008000100 */
[----:B------:R0:W0:Y:S01]  /*02a0*/  SYNCS.EXCH.64 URZ, [UR8+0x40], UR6 ;  /* 0x00004006083f75b2 */ /* 0x0000220008000100 */
[----:B------:R0:W0:Y:S01]  /*02b0*/  SYNCS.EXCH.64 URZ, [UR8+0x20], UR4 ;  /* 0x00002004083f75b2 */ /* 0x0000220008000100 */
[----:B------:R0:W0:Y:S01]  /*02c0*/  SYNCS.EXCH.64 URZ, [UR8+0x48], UR6 ;  /* 0x00004806083f75b2 */ /* 0x0000220008000100 */
[----:B------:R-:W-:Y:S01]  /*02d0*/  NOP ;  /* 0x0000000000007918 */ /* 0x000fe20000000000 */
.L_x_2:
[----:B------:R-:W-:Y:S01]  /*02e0*/  SHF.R.S32.HI R7, RZ, 0x1f, R18 ;  /* 0x0000001fff077819 */ /* 0x000fe20000011412 */
[----:B------:R-:W5:Y:S01]  /*02f0*/  SHFL.IDX PT, R0, R0, RZ, 0x1f ;  /* 0x00001fff00007589 */ /* 0x000f6200000e0000 */
[----:B0-----:R-:W0:Y:S01]  /*0300*/  S2UR UR8, SR_CTAID.X ;  /* 0x00000000000879c3 */ /* 0x001e220000002500 */
[----:B------:R-:W-:Y:S02]  /*0310*/  ELECT P0, URZ, PT ;  /* 0x00000000003f782f */ /* 0x000fe40003800000 */
[----:B------:R-:W-:Y:S01]  /*0320*/  LEA.HI R7, R7, R18, RZ, 0x7 ;  /* 0x0000001207077211 */ /* 0x000fe200078f38ff */
[----:B------:R-:W1:Y:S01]  /*0330*/  S2R R4, SR_CTAID.Y ;  /* 0x0000000000047919 */ /* 0x000e620000002600 */
[----:B------:R-:W-:Y:S01]  /*0340*/  SHF.R.S32.HI R8, RZ, 0x1f, R3 ;  /* 0x0000001fff087819 */ /* 0x000fe20000011403 */
[----:B------:R-:W-:Y:S01]  /*0350*/  ULDC UR4, c[0x0][0x150] ;  /* 0x0000540000047ab9 */ /* 0x000fe20000000800 */
[----:B------:R-:W-:Y:S01]  /*0360*/  LOP3.LUT R7, R7, 0xffffff80, RZ, 0xc0, !PT ;  /* 0xffffff8007077812 */ /* 0x000fe200078ec0ff */
[----:B------:R-:W-:Y:S01]  /*0370*/  NOP ;  /* 0x0000000000007918 */ /* 0x000fe20000000000 */
[----:B------:R-:W-:Y:S01]  /*0380*/  LEA.HI R8, R8, R3, RZ, 0x2 ;  /* 0x0000000308087211 */ /* 0x000fe200078f10ff */
[----:B------:R-:W2:Y:S01]  /*0390*/  LDC R10, c[0x0][0x144] ;  /* 0x00005100ff0a7b82 */ /* 0x000ea20000000800 */
[----:B------:R-:W-:Y:S01]  /*03a0*/  NOP ;  /* 0x0000000000007918 */ /* 0x000fe20000000000 */
[----:B------:R-:W-:Y:S01]  /*03b0*/  IMAD.IADD R6, R18, 0x1, -R7 ;  /* 0x0000000112067824 */ /* 0x000fe200078e0a07 */
[----:B------:R-:W-:Y:S01]  /*03c0*/  LOP3.LUT R8, R8, 0x3ffffffc, RZ, 0xc0, !PT ;  /* 0x3ffffffc08087812 */ /* 0x000fe200078ec0ff */
[----:B------:R-:W-:Y:S01]  /*03d0*/  IMAD.MOV.U32 R23, RZ, RZ, 0x1 ;  /* 0x00000001ff177424 */ /* 0x000fe200078e00ff */
[----:B------:R-:W-:-:S02]  /*03e0*/  ISETP.NE.AND P3, PT, R5, RZ, PT ;  /* 0x000000ff0500720c */ /* 0x000fc40003f65270 */
[----:B------:R-:W-:Y:S01]  /*03f0*/  SHF.R.S32.HI R7, RZ, 0x1f, R6 ;  /* 0x0000001fff077819 */ /* 0x000fe20000011406 */
[----:B------:R-:W-:Y:S01]  /*0400*/  IMAD.IADD R8, R3, 0x1, -R8 ;  /* 0x0000000103087824 */ /* 0x000fe200078e0a08 */
[----:B------:R-:W3:Y:S02]  /*0410*/  LDC R13, c[0x0][0x140] ;  /* 0x00005000ff0d7b82 */ /* 0x000ee40000000800 */
[----:B------:R-:W-:Y:S02]  /*0420*/  LEA.HI R7, R7, R6, RZ, 0x3 ;  /* 0x0000000607077211 */ /* 0x000fe400078f18ff */
[----:B-----5:R-:W-:Y:S02]  /*0430*/  ISETP.NE.OR P0, PT, R0, RZ, !P0 ;  /* 0x000000ff0000720c */ /* 0x020fe40004705670 */
[--C-:B------:R-:W-:Y:S02]  /*0440*/  SHF.R.S32.HI R0, RZ, 0x3, R7.reuse ;  /* 0x00000003ff007819 */ /* 0x100fe40000011407 */
[----:B------:R-:W-:-:S02]  /*0450*/  SHF.R.S32.HI R7, RZ, 0x1f, R7 ;  /* 0x0000001fff077819 */ /* 0x000fc40000011407 */
[----:B0-----:R-:W-:Y:S02]  /*0460*/  I2FP.F32.U32 R9, UR8 ;  /* 0x0000000800097c45 */ /* 0x001fe40008201000 */
[----:B------:R-:W-:-:S03]  /*0470*/  LEA.HI R7, R7, R0, RZ, 0x2 ;  /* 0x0000000007077211 */ /* 0x000fc600078f10ff */
[----:B------:R-:W-:Y:S01]  /*0480*/  FMUL R9, R9, UR4 ;  /* 0x0000000409097c20 */ /* 0x000fe20008400000 */
[----:B------:R-:W-:Y:S01]  /*0490*/  LOP3.LUT R7, R7, 0xfffffffc, RZ, 0xc0, !PT ;  /* 0xfffffffc07077812 */ /* 0x000fe200078ec0ff */
[----:B------:R-:W-:Y:S01]  /*04a0*/  VOTEU.ALL UP0, P0 ;  /* 0x00000000003f7886 */ /* 0x000fe20000000000 */
[----:B-1----:R-:W-:Y:S01]  /*04b0*/  I2FP.F32.U32 R3, R4 ;  /* 0x0000000400037245 */ /* 0x002fe20000201000 */
[----:B------:R-:W-:Y:S01]  /*04c0*/  ULDC UR4, c[0x0][0x154] ;  /* 0x0000550000047ab9 */ /* 0x000fe20000000800 */
[----:B------:R-:W-:Y:S01]  /*04d0*/  VOTEU.ALL UP1, P0 ;  /* 0x00000000003f7886 */ /* 0x000fe20000020000 */
[----:B------:R-:W0:Y:S01]  /*04e0*/  F2I.U32.TRUNC.NTZ R9, R9 ;  /* 0x0000000900097305 */ /* 0x000e22000020f000 */
[----:B------:R-:W-:Y:S01]  /*04f0*/  IMAD.IADD R7, R0, 0x1, -R7 ;  /* 0x0000000100077824 */ /* 0x000fe200078e0a07 */
[----:B------:R-:W1:Y:S01]  /*0500*/  @!UP0 S2UR UR7, SR_CgaCtaId ;  /* 0x00000000000789c3 */ /* 0x000e620000008800 */
[----:B------:R-:W-:Y:S01]  /*0510*/  FMUL R12, R3, UR4 ;  /* 0x00000004030c7c20 */ /* 0x000fe20008400000 */
[----:B------:R-:W-:Y:S01]  /*0520*/  UMOV UR4, 0x20 ;  /* 0x0000002000047882 */ /* 0x000fe20000000000 */
[----:B------:R-:W-:Y:S01]  /*0530*/  IMAD R8, R8, 0x4, R7 ;  /* 0x0000000408087824 */ /* 0x000fe200078e0207 */
[----:B------:R-:W-:Y:S01]  /*0540*/  @!UP0 UMOV UR6, 0x400 ;  /* 0x0000040000068882 */ /* 0x000fe20000000000 */
[----:B------:R-:W-:-:S04]  /*0550*/  @!UP0 UIADD3 UR4, -UR4, 0x100000, URZ ;  /* 0x0010000004048890 */ /* 0x000fc8000fffe13f */
[----:B------:R-:W-:Y:S02]  /*0560*/  @!UP0 USHF.L.U32 UR5, UR4, 0xb, URZ ;  /* 0x0000000b04058899 */ /* 0x000fe4000800063f */
[----:B------:R-:W-:Y:S01]  /*0570*/  @!UP0 USHF.L.U32 UR4, UR4, 0x1, URZ ;  /* 0x0000000104048899 */ /* 0x000fe2000800063f */
[----:B---3--:R-:W-:Y:S01]  /*0580*/  ISETP.EQ.U32.AND P2, PT, R13, 0x1, PT ;  /* 0x000000010d00780c */ /* 0x008fe20003f42070 */
[----:B------:R-:W3:Y:S01]  /*0590*/  F2I.U32.TRUNC.NTZ R12, R12 ;  /* 0x0000000c000c7305 */ /* 0x000ee2000020f000 */
[----:B------:R-:W-:Y:S01]  /*05a0*/  LEA.HI R0, R8, R8, RZ, 0x1 ;  /* 0x0000000808007211 */ /* 0x000fe200078f08ff */
[----:B------:R-:W5:Y:S03]  /*05b0*/  LDC R7, c[0x0][0x148] ;  /* 0x00005200ff077b82 */ /* 0x000f660000000800 */
[----:B------:R-:W-:Y:S01]  /*05c0*/  LOP3.LUT R11, R0, 0xfffffffe, RZ, 0xc0, !PT ;  /* 0xfffffffe000b7812 */ /* 0x000fe200078ec0ff */
[----:B0-----:R-:W-:Y:S01]  /*05d0*/  IMAD.MOV R15, RZ, RZ, -R9 ;  /* 0x000000ffff0f7224 */ /* 0x001fe200078e0a09 */
[----:B------:R-:W-:-:S03]  /*05e0*/  SHF.R.S32.HI R9, RZ, 0x1f, R2 ;  /* 0x0000001fff097819 */ /* 0x000fc60000011402 */
[----:B--2---:R-:W-:Y:S01]  /*05f0*/  IMAD R3, R10, R15, UR8 ;  /* 0x000000080a037e24 */ /* 0x004fe2000f8e020f */
[----:B------:R-:W-:Y:S01]  /*0600*/  LEA.HI R9, R9, R2, RZ, 0x2 ;  /* 0x0000000209097211 */ /* 0x000fe200078f10ff */
[C---:B------:R-:W-:Y:S02]  /*0610*/  IMAD.IADD R0, R8.reuse, 0x1, -R11 ;  /* 0x0000000108007824 */ /* 0x040fe400078e0a0b */
[----:B------:R-:W-:Y:S01]  /*0620*/  IMAD.SHL.U32 R11, R8, 0x4, RZ ;  /* 0x00000004080b7824 */ /* 0x000fe200078e00ff */
[----:B------:R-:W-:Y:S01]  /*0630*/  LOP3.LUT R9, R9, 0xfffffffc, RZ, 0xc0, !PT ;  /* 0xfffffffc09097812 */ /* 0x000fe200078ec0ff */
[----:B---3--:R-:W-:Y:S01]  /*0640*/  IMAD.MOV R21, RZ, RZ, -R12 ;  /* 0x000000ffff157224 */ /* 0x008fe200078e0a0c */
[----:B------:R-:W-:Y:S01]  /*0650*/  ISETP.NE.AND P4, PT, R0, R3, PT ;  /* 0x000000030000720c */ /* 0x000fe20003f85270 */
[----:B-1----:R-:W-:Y:S01]  /*0660*/  @!UP0 ULEA UR6, UR7, UR6, 0x18 ;  /* 0x0000000607068291 */ /* 0x002fe2000f8ec03f */
[----:B------:R-:W-:Y:S01]  /*0670*/  LOP3.LUT R22, R8, 0xc, R11, 0x78, !PT ;  /* 0x0000000c08167812 */ /* 0x000fe200078e780b */
[----:B------:R-:W-:Y:S01]  /*0680*/  IMAD.IADD R0, R2, 0x1, -R9 ;  /* 0x0000000102007824 */ /* 0x000fe200078e0a09 */
[----:B------:R-:W-:Y:S01]  /*0690*/  VOTEU.ALL UP0, P0 ;  /* 0x00000000003f7886 */ /* 0x000fe20000000000 */
[----:B------:R-:W-:Y:S01]  /*06a0*/  LOP3.LUT P0, RZ, R6, 0x7, RZ, 0xc0, !PT ;  /* 0x0000000706ff7812 */ /* 0x000fe2000780c0ff */
[----:B------:R-:W-:-:S02]  /*06b0*/  VIADD R6, R5, 0xffffffff ;  /* 0xffffffff05067836 */ /* 0x000fc40000000000 */
[----:B------:R-:W-:Y:S01]  /*06c0*/  ISETP.NE.AND P1, PT, R0, 0x3, PT ;  /* 0x000000030000780c */ /* 0x000fe20003f25270 */
[----:B-----5:R-:W-:Y:S01]  /*06d0*/  IMAD R9, R7, R21, R4 ;  /* 0x0000001507097224 */ /* 0x020fe200078e0204 */
[----:B------:R-:W-:Y:S02]  /*06e0*/  ISETP.LT.U32.AND P0, PT, R22, 0x4, !P0 ;  /* 0x000000041600780c */ /* 0x000fe40004701070 */
[----:B------:R-:W-:Y:S01]  /*06f0*/  ISETP.EQ.OR P1, PT, R0, RZ, !P1 ;  /* 0x000000ff0000720c */ /* 0x000fe20004f22670 */
[----:B------:R-:W0:Y:S02]  /*0700*/  FENCE.VIEW.ASYNC.S ;  /* 0x00000000000073c6 */ /* 0x000e240000000000 */
[----:B0-----:R0:W1:Y:S01]  /*0710*/  @!UP0 SYNCS.EXCH.64 URZ, [UR6+0x60], UR4 ;  /* 0x00006004063f85b2 */ /* 0x0010620008000100 */
[----:B------:R-:W-:Y:S02]  /*0720*/  @P4 LEA.HI R2, R22, R22, RZ, 0x1 ;  /* 0x0000001616024211 */ /* 0x000fe400078f08ff */
[----:B------:R-:W-:-:S02]  /*0730*/  ISETP.EQ.AND P1, PT, R5, RZ, P1 ;  /* 0x000000ff0500720c */ /* 0x000fc40000f22270 */
[----:B------:R-:W-:Y:S02]  /*0740*/  @P4 SHF.R.S32.HI R2, RZ, 0x1, R2 ;  /* 0x00000001ff024819 */ /* 0x000fe40000011402 */
[----:B------:R-:W-:Y:S02]  /*0750*/  ISETP.GE.U32.AND P6, PT, R6, 0x2, PT ;  /* 0x000000020600780c */ /* 0x000fe40003fc6070 */
[----:B------:R-:W-:Y:S02]  /*0760*/  @P4 ISETP.NE.AND P5, PT, R2, R9, PT ;  /* 0x000000090200420c */ /* 0x000fe40003fa5270 */
[----:B------:R-:W-:Y:S02]  /*0770*/  SEL R2, RZ, 0x1, !P0 ;  /* 0x00000001ff027807 */ /* 0x000fe40004000000 */
[----:B------:R-:W-:Y:S02]  /*0780*/  @P4 SEL R23, RZ, 0x1, P5 ;  /* 0x00000001ff174807 */ /* 0x000fe40002800000 */
[----:B------:R-:W-:Y:S01]  /*0790*/  SEL R19, RZ, 0x1, !P1 ;  /* 0x00000001ff137807 */ /* 0x000fe20004800000 */
[----:B------:R0:W2:Y:S01]  /*07a0*/  @!UP1 SYNCS.EXCH.64 URZ, [UR6+0x68], UR4 ;  /* 0x00006804063f95b2 */ /* 0x0000a20008000100 */
[----:B------:R-:W-:Y:S01]  /*07b0*/  LOP3.LUT R23, R23, R2, RZ, 0xc0, !PT ;  /* 0x0000000217177212 */ /* 0x000fe200078ec0ff */
[----:B------:R-:W-:Y:S01]  /*07c0*/  NOP ;  /* 0x0000000000007918 */ /* 0x000fe20000000000 */
[----:B------:R-:W-:Y:S01]  /*07d0*/  SEL R19, R19, 0x2, P6 ;  /* 0x0000000213137807 */ /* 0x000fe20003000000 */
[----:B------:R-:W-:Y:S06]  /*07e0*/  @!P2 BRA `(.L_x_3) ;  /* 0x000000000008a947 */ /* 0x000fec0003800000 */
[----:B-12-4-:R-:W-:Y:S01]  /*07f0*/  UCGABAR_ARV ;  /* 0x00000000000079c7 */ /* 0x016fe20008000000 */
[----:B------:R-:W-:Y:S05]  /*0800*/  BRA `(.L_x_4) ;  /* 0x0000000000047947 */ /* 0x000fea0003800000 */
.L_x_3:
[----:B-12-4-:R-:W-:Y:S01]  /*0810*/  NOP ;  /* 0x0000000000007918 */ /* 0x016fe20000000000 */
.L_x_4:
[----:B------:R-:W1:Y:S01]  /*0820*/  LDC R2, c[0x0][0x65c] ;  /* 0x00019700ff027b82 */ /* 0x000e620000000800 */
[----:B------:R-:W-:Y:S01]  /*0830*/  LOP3.LUT R5, R5, 0xfffff7ff, RZ, 0xc0, !PT ;  /* 0xfffff7ff05057812 */ /* 0x000fe200078ec0ff */
[----:B------:R-:W-:Y:S02]  /*0840*/  IMAD.U32 R8, RZ, RZ, UR8 ;  /* 0x00000008ff087e24 */ /* 0x000fe4000f8e00ff */
[----:B------:R-:W-:Y:S01]  /*0850*/  IMAD.MOV.U32 R9, RZ, RZ, RZ ;  /* 0x000000ffff097224 */ /* 0x000fe200078e00ff */
[----:B-1----:R-:W-:-:S13]  /*0860*/  ISETP.NE.AND P1, PT, R2, 0x1, PT ;  /* 0x000000010200780c */ /* 0x002fda0003f25270 */
[----:B------:R-:W1:Y:S01]  /*0870*/  @P1 LDC R17, c[0x0][0x10] ;  /* 0x00000400ff111b82 */ /* 0x000e620000000800 */
[----:B------:R-:W-:Y:S01]  /*0880*/  @P1 LOP3.LUT R5, R5, 0x800, RZ, 0xfc, !PT ;  /* 0x0000080005051812 */ /* 0x000fe200078efcff */
[----:B------:R-:W-:Y:S02]  /*0890*/  @P1 IMAD.MOV.U32 R5, RZ, RZ, RZ ;  /* 0x000000ffff051224 */ /* 0x000fe400078e00ff */
[----:B------:R-:W-:-:S04]  /*08a0*/  @P1 IMAD.MOV.U32 R13, RZ, RZ, RZ ;  /* 0x000000ffff0d1224 */ /* 0x000fc800078e00ff */
[----:B------:R-:W2:Y:S01]  /*08b0*/  @!P1 LDC R11, c[0x0][0xc] ;  /* 0x00000300ff0b9b82 */ /* 0x000ea20000000800 */
[----:B-1----:R-:W-:-:S04]  /*08c0*/  @P1 IMAD.WIDE.U32 R16, R17, UR8, R4 ;  /* 0x0000000811101c25 */ /* 0x002fc8000f8e0004 */
[----:B------:R-:W-:Y:S02]  /*08d0*/  @P1 IMAD.IADD R17, R17, 0x1, R13 ;  /* 0x0000000111111824 */ /* 0x000fe400078e020d */
[----:B--2---:R-:W-:-:S04]  /*08e0*/  @!P1 IMAD.WIDE.U32 R8, R4, R11, R8 ;  /* 0x0000000b04089225 */ /* 0x004fc800078e0008 */
[----:B------:R-:W-:Y:S02]  /*08f0*/  @!P1 IMAD.MOV.U32 R16, RZ, RZ, R8 ;  /* 0x000000ffff109224 */ /* 0x000fe400078e0008 */
[----:B------:R-:W-:Y:S01]  /*0900*/  @!P1 IMAD.MOV.U32 R17, RZ, RZ, R9 ;  /* 0x000000ffff119224 */ /* 0x000fe200078e0009 */
[----:B------:R-:W-:Y:S06]  /*0910*/  @!P2 BRA `(.L_x_5) ;  /* 0x00000000000ca947 */ /* 0x000fec0003800000 */
[----:B------:R-:W-:Y:S01]  /*0920*/  UCGABAR_WAIT ;  /* 0x0000000000007dc7 */ /* 0x000fe20008000000 */
[----:B------:R-:W-:Y:S01]  /*0930*/  CCTL.IVALL ;  /* 0x00000000ff00798f */ /* 0x000fe20002000000 */
[----:B------:R-:W-:Y:S05]  /*0940*/  BRA `(.L_x_6) ;  /* 0x0000000000047947 */ /* 0x000fea0003800000 */
.L_x_5:
[----:B------:R-:W-:Y:S06]  /*0950*/  BAR.SYNC.DEFER_BLOCKING 0x0 ;  /* 0x0000000000007b1d */ /* 0x000fec0000010000 */
.L_x_6:
[----:B------:R-:W-:Y:S05]  /*0960*/  @!P3 BRA `(.L_x_7) ;  /* 0x0000006c00b0b947 */ /* 0x000fea0003800000 */
[----:B------:R-:W-:-:S13]  /*0970*/  ISETP.GT.U32.AND P0, PT, R6, 0x1, PT ;  /* 0x000000010600780c */ /* 0x000fda0003f04070 */
[----:B0-----:R-:W-:Y:S05]  /*0980*/  @P0 EXIT ;  /* 0x000000000000094d */ /* 0x001fea0003800000 */
[----:B------:R-:W-:Y:S01]  /*0990*/  ULDC.64 UR4, c[0x0][0x650] ;  /* 0x0001940000047ab9 */ /* 0x000fe20000000a00 */
[----:B------:R-:W-:Y:S01]  /*09a0*/  PRMT R0, RZ, 0x7610, R0 ;  /* 0x00007610ff007816 */ /* 0x000fe20000000000 */
[----:B------:R-:W-:Y:S01]  /*09b0*/  IMAD.MOV.U32 R96, RZ, RZ, -0x1 ;  /* 0xffffffffff607424 */ /* 0x000fe200078e00ff */
[----:B------:R-:W-:Y:S01]  /*09c0*/  ISETP.GE.U32.AND P0, PT, R16, UR4, PT ;  /* 0x0000000410007c0c */ /* 0x000fe2000bf06070 */
[----:B------:R-:W-:Y:S02]  /*09d0*/  IMAD.MOV.U32 R92, RZ, RZ, -0x1 ;  /* 0xffffffffff5c7424 */ /* 0x000fe400078e00ff */
[----:B------:R-:W-:Y:S01]  /*09e0*/  IMAD.MOV.U32 R89, RZ, RZ, -0x1 ;  /* 0xffffffffff597424 */ /* 0x000fe200078e00ff */
[----:B------:R-:W-:-:S13]  /*09f0*/  ISETP.GE.U32.AND.EX P0, PT, R17, UR5, PT, P0 ;  /* 0x0000000511007c0c */ /* 0x000fda000bf06100 */
[----:B------:R-:W-:Y:S05]  /*0a00*/  @P0 BRA `(.L_x_8) ;  /* 0x0000000400280947 */ /* 0x000fea0003800000 */
[----:B------:R-:W0:Y:S01]  /*0a10*/  LDC.64 R24, c[0x0][0x628] ;  /* 0x00018a00ff187b82 */ /* 0x000e220000000a00 */
[----:B------:R-:W-:Y:S02]  /*0a20*/  IMAD.MOV.U32 R8, RZ, RZ, R16 ;  /* 0x000000ffff087224 */ /* 0x000fe400078e0010 */
[----:B------:R-:W-:-:S05]  /*0a30*/  IMAD.MOV.U32 R9, RZ, RZ, R17 ;  /* 0x000000ffff097224 */ /* 0x000fca00078e0011 */
[----:B------:R-:W1:Y:S08]  /*0a40*/  LDC R0, c[0x0][0x630] ;  /* 0x00018c00ff007b82 */ /* 0x000e700000000800 */
[----:B------:R-:W2:Y:S01]  /*0a50*/  LDC.64 R26, c[0x0][0x620] ;  /* 0x00018800ff1a7b82 */ /* 0x000ea20000000a00 */
[----:B0-----:R-:W-:-:S04]  /*0a60*/  ISETP.NE.U32.AND P0, PT, R24, RZ, PT ;  /* 0x000000ff1800720c */ /* 0x001fc80003f05070 */
[----:B------:R-:W-:-:S13]  /*0a70*/  ISETP.NE.AND.EX P0, PT, R25, RZ, PT, P0 ;  /* 0x000000ff1900720c */ /* 0x000fda0003f05300 */
[----:B-12---:R-:W-:Y:S05]  /*0a80*/  @!P0 BRA `(.L_x_9) ;  /* 0x0000000000288947 */ /* 0x006fea0003800000 */
[----:B------:R-:W0:Y:S02]  /*0a90*/  LDC R13, c[0x0][0x634] ;  /* 0x00018d00ff0d7b82 */ /* 0x000e240000000800 */
[----:B0-----:R-:W-:-:S05]  /*0aa0*/  IADD3 R13, P0, R16, R13, RZ ;  /* 0x0000000d100d7210 */ /* 0x001fca0007f1e0ff */
[----:B------:R-:W-:-:S04]  /*0ab0*/  IMAD.X R15, RZ, RZ, R17, P0 ;  /* 0x000000ffff0f7224 */ /* 0x000fc800000e0611 */
[----:B------:R-:W-:-:S04]  /*0ac0*/  IMAD.WIDE.U32 R8, R15, R24, RZ ;  /* 0x000000180f087225 */ /* 0x000fc800078e00ff */
[----:B------:R-:W-:-:S04]  /*0ad0*/  IMAD.WIDE.U32 R10, P0, R13, R25, R8 ;  /* 0x000000190d0a7225 */ /* 0x000fc80007800008 */
[----:B------:R-:W-:-:S04]  /*0ae0*/  IMAD.WIDE.U32 R8, R13, R24, RZ ;  /* 0x000000180d087225 */ /* 0x000fc800078e00ff */
[----:B------:R-:W-:Y:S01]  /*0af0*/  IMAD.X R13, RZ, RZ, RZ, P0 ;  /* 0x000000ffff0d7224 */ /* 0x000fe200000e06ff */
[----:B------:R-:W-:Y:S01]  /*0b00*/  IADD3 RZ, P0, R9, R10, RZ ;  /* 0x0000000a09ff7210 */ /* 0x000fe20007f1e0ff */
[----:B------:R-:W-:-:S04]  /*0b10*/  IMAD.MOV.U32 R12, RZ, RZ, R11 ;  /* 0x000000ffff0c7224 */ /* 0x000fc800078e000b */
[----:B------:R-:W-:-:S08]  /*0b20*/  IMAD.WIDE.U32.X R8, R15, R25, R12, P0 ;  /* 0x000000190f087225 */ /* 0x000fd000000e040c */
.L_x_9:
[----:B------:R-:W0:Y:S01]  /*0b30*/  LDC.64 R24, c[0x0][0x640] ;  /* 0x00019000ff187b82 */ /* 0x000e220000000a00 */
[-CC-:B------:R-:W-:Y:S01]  /*0b40*/  SHF.R.U64 R89, R8, R0.reuse, R9.reuse ;  /* 0x0000000008597219 */ /* 0x180fe20000001209 */
[----:B------:R-:W-:Y:S01]  /*0b50*/  IMAD R30, R7, R21, R4 ;  /* 0x00000015071e7224 */ /* 0x000fe200078e0204 */
[----:B------:R-:W-:Y:S01]  /*0b60*/  SHF.R.U32.HI R0, RZ, R0, R9 ;  /* 0x00000000ff007219 */ /* 0x000fe20000011609 */
[----:B------:R-:W-:Y:S01]  /*0b70*/  IMAD.MOV.U32 R21, RZ, RZ, 0x1 ;  /* 0x00000001ff157424 */ /* 0x000fe200078e00ff */
[----:B------:R-:W-:-:S03]  /*0b80*/  IADD3 R5, P0, RZ, -R89, RZ ;  /* 0x80000059ff057210 */ /* 0x000fc60007f1e0ff */
[----:B------:R-:W1:Y:S02]  /*0b90*/  LDC R6, c[0x0][0x618] ;  /* 0x00018600ff067b82 */ /* 0x000e640000000800 */
[----:B------:R-:W-:-:S04]  /*0ba0*/  IMAD.X R9, RZ, RZ, ~R0, P0 ;  /* 0x000000ffff097224 */ /* 0x000fc800000e0e00 */
[-C--:B------:R-:W-:Y:S02]  /*0bb0*/  IMAD R0, R9, R26.reuse, RZ ;  /* 0x0000001a09007224 */ /* 0x080fe400078e02ff */
[----:B------:R-:W2:Y:S01]  /*0bc0*/  LDC R11, c[0x0][0x608] ;  /* 0x00018200ff0b7b82 */ /* 0x000ea20000000800 */
[----:B------:R-:W-:-:S04]  /*0bd0*/  IMAD.WIDE.U32 R8, R5, R26, R16 ;  /* 0x0000001a05087225 */ /* 0x000fc800078e0010 */
[----:B------:R-:W-:-:S03]  /*0be0*/  IMAD R5, R5, R27, R0 ;  /* 0x0000001b05057224 */ /* 0x000fc600078e0200 */
[----:B------:R-:W3:Y:S01]  /*0bf0*/  LDC R12, c[0x0][0x658] ;  /* 0x00019600ff0c7b82 */ /* 0x000ee20000000800 */
[----:B0-----:R-:W-:Y:S01]  /*0c00*/  ISETP.NE.U32.AND P0, PT, R24, RZ, PT ;  /* 0x000000ff1800720c */ /* 0x001fe20003f05070 */
[----:B------:R-:W-:Y:S02]  /*0c10*/  IMAD.IADD R5, R9, 0x1, R5 ;  /* 0x0000000109057824 */ /* 0x000fe400078e0205 */
[----:B------:R-:W-:Y:S01]  /*0c20*/  IMAD.MOV.U32 R9, RZ, RZ, -0x1 ;  /* 0xffffffffff097424 */ /* 0x000fe200078e00ff */
[----:B------:R-:W-:-:S03]  /*0c30*/  ISETP.NE.AND.EX P0, PT, R25, RZ, PT, P0 ;  /* 0x000000ff1900720c */ /* 0x000fc60003f05300 */
[----:B------:R-:W0:Y:S01]  /*0c40*/  LDC R15, c[0x0][0x600] ;  /* 0x00018000ff0f7b82 */ /* 0x000e220000000800 */
[-CC-:B-1----:R-:W-:Y:S02]  /*0c50*/  SHF.R.U64 R13, R8, R6.reuse, R5.reuse ;  /* 0x00000006080d7219 */ /* 0x182fe40000001205 */
[----:B------:R-:W-:-:S05]  /*0c60*/  SHF.R.U32.HI R0, RZ, R6, R5 ;  /* 0x00000006ff007219 */ /* 0x000fca0000011605 */
[----:B------:R-:W1:Y:S01]  /*0c70*/  LDC R14, c[0x0][0x648] ;  /* 0x00019200ff0e7b82 */ /* 0x000e620000000800 */
[-CC-:B--2---:R-:W-:Y:S02]  /*0c80*/  SHF.R.U64 R27, R13, R11.reuse, R0.reuse ;  /* 0x0000000b0d1b7219 */ /* 0x184fe40000001200 */
[----:B------:R-:W-:-:S05]  /*0c90*/  SHF.R.U32.HI R5, RZ, R11, R0 ;  /* 0x0000000bff057219 */ /* 0x000fca0000011600 */
[----:B------:R-:W2:Y:S01]  /*0ca0*/  LDC R20, c[0x0][0x638] ;  /* 0x00018e00ff147b82 */ /* 0x000ea20000000800 */
[-CC-:B---3--:R-:W-:Y:S02]  /*0cb0*/  SHF.R.U64 R28, R27, R12.reuse, R5.reuse ;  /* 0x0000000c1b1c7219 */ /* 0x188fe40000001205 */
[-C--:B------:R-:W-:Y:S02]  /*0cc0*/  SHF.L.U32 R0, R9, R12.reuse, RZ ;  /* 0x0000000c09007219 */ /* 0x080fe400000006ff */
[----:B------:R-:W-:Y:S01]  /*0cd0*/  SHF.R.U32.HI R5, RZ, R12, R5 ;  /* 0x0000000cff057219 */ /* 0x000fe20000011605 */
[----:B------:R-:W-:Y:S01]  /*0ce0*/  IMAD.MOV.U32 R4, RZ, RZ, R28 ;  /* 0x000000ffff047224 */ /* 0x000fe200078e001c */
[----:B------:R-:W-:Y:S01]  /*0cf0*/  LOP3.LUT R10, RZ, R0, RZ, 0x33, !PT ;  /* 0x00000000ff0a7212 */ /* 0x000fe200078e33ff */
[----:B------:R-:W3:Y:S01]  /*0d00*/  LDC R26, c[0x0][0x610] ;  /* 0x00018400ff1a7b82 */ /* 0x000ee20000000800 */
[----:B------:R-:W-:Y:S05]  /*0d10*/  @!P0 BRA `(.L_x_10) ;  /* 0x0000000000288947 */ /* 0x000fea0003800000 */
[----:B------:R-:W4:Y:S02]  /*0d20*/  LDC R9, c[0x0][0x64c] ;  /* 0x00019300ff097b82 */ /* 0x000f240000000800 */
[----:B----4-:R-:W-:-:S05]  /*0d30*/  IADD3 R9, P0, R28, R9, RZ ;  /* 0x000000091c097210 */ /* 0x010fca0007f1e0ff */
        /* <DEDUP_REMOVED lines=8> */
.L_x_10:
[----:B-1----:R-:W-:Y:S01]  /*0dc0*/  SHF.R.U64 R4, R4, R14, R5 ;  /* 0x0000000e04047219 */ /* 0x002fe20000001205 */
[----:B0-----:R-:W-:Y:S01]  /*0dd0*/  VIADD R6, R15, 0xffffffff ;  /* 0xffffffff0f067836 */ /* 0x001fe20000000000 */
[----:B------:R-:W-:Y:S02]  /*0de0*/  SHF.L.U32 R0, R21, R12, RZ ;  /* 0x0000000c15007219 */ /* 0x000fe400000006ff */
[----:B------:R-:W-:Y:S01]  /*0df0*/  LOP3.LUT R5, R27, R10, RZ, 0xc0, !PT ;  /* 0x0000000a1b057212 */ /* 0x000fe200078ec0ff */
[----:B------:R-:W-:Y:S01]  /*0e00*/  IMAD.MOV R7, RZ, RZ, -R4 ;  /* 0x000000ffff077224 */ /* 0x000fe200078e0a04 */
[----:B------:R-:W-:Y:S02]  /*0e10*/  SEL R3, R3, R30, !P1 ;  /* 0x0000001e03037207 */ /* 0x000fe40004800000 */
[----:B------:R-:W-:Y:S01]  /*0e20*/  LOP3.LUT R6, R13, R6, RZ, 0xc0, !PT ;  /* 0x000000060d067212 */ /* 0x000fe200078ec0ff */
[----:B------:R-:W-:Y:S02]  /*0e30*/  IMAD R4, R0, R4, R5 ;  /* 0x0000000400047224 */ /* 0x000fe400078e0205 */
[----:B--2---:R-:W-:-:S02]  /*0e40*/  IMAD R0, R7, R20, R28 ;  /* 0x0000001407007224 */ /* 0x004fc400078e021c */
[----:B---3--:R-:W-:Y:S02]  /*0e50*/  IMAD R3, R4, R26, R3 ;  /* 0x0000001a04037224 */ /* 0x008fe400078e0203 */
[----:B------:R-:W-:Y:S02]  /*0e60*/  IMAD R96, R0, R15, R6 ;  /* 0x0000000f00607224 */ /* 0x000fe400078e0206 */
[----:B------:R-:W-:-:S03]  /*0e70*/  IMAD.MOV.U32 R4, RZ, RZ, 0x1 ;  /* 0x00000001ff047424 */ /* 0x000fc600078e00ff */
[----:B------:R-:W-:Y:S02]  /*0e80*/  SEL R92, R96, R3, !P1 ;  /* 0x00000003605c7207 */ /* 0x000fe40004800000 */
[----:B------:R-:W-:Y:S02]  /*0e90*/  PRMT R0, R4, 0x7610, R0 ;  /* 0x0000761004007816 */ /* 0x000fe40000000000 */
[----:B------:R-:W-:-:S07]  /*0ea0*/  SEL R96, R3, R96, !P1 ;  /* 0x0000006003607207 */ /* 0x000fce0004800000 */
.L_x_8:
[----:B------:R-:W-:-:S08]  /*0eb0*/  NOP ;  /* 0x0000000000007918 */ /* 0x000fd00000000000 */
[----:B------:R-:W0:Y:S02]  /*0ec0*/  USETMAXREG.TRY_ALLOC.CTAPOOL UP0, 0xe8 ;  /* 0x000000e8000079c8 */ /* 0x000e240008000600 */
[----:B0-----:R-:W-:-:S13]  /*0ed0*/  PLOP3.LUT P0, PT, PT, PT, UP0, 0x80, 0x0 ;  /* 0x000000000000781c */ /* 0x001fda0003f0f008 */
[----:B------:R-:W-:Y:S05]  /*0ee0*/  @!P0 BRA `(.L_x_8) ;  /* 0xfffffffc00f08947 */ /* 0x000fea000383ffff */
[----:B------:R-:W-:Y:S01]  /*0ef0*/  ULDC.64 UR4, c[0x0][0x598] ;  /* 0x0001660000047ab9 */ /* 0x000fe20000000a00 */
[----:B------:R-:W-:Y:S01]  /*0f00*/  ULDC.64 UR36, c[0x0][0x208] ;  /* 0x0000820000247ab9 */ /* 0x000fe20000000a00 */
[----:B------:R-:W-:-:S04]  /*0f10*/  ISETP.NE.U32.AND P0, PT, RZ, UR4, PT ;  /* 0x00000004ff007c0c */ /* 0x000fc8000bf05070 */
[----:B------:R-:W-:-:S13]  /*0f20*/  ISETP.NE.AND.EX P0, PT, RZ, UR5, PT, P0 ;  /* 0x00000005ff007c0c */ /* 0x000fda000bf05300 */
[----:B------:R-:W-:Y:S05]  /*0f30*/  @!P0 BRA `(.L_x_11) ;  /* 0x00000000001c8947 */ /* 0x000fea0003800000 */
[----:B------:R-:W0:Y:S02]  /*0f40*/  LDC.64 R4, c[0x0][0x598] ;  /* 0x00016600ff047b82 */ /* 0x000e240000000a00 */
[----:B0-----:R-:W2:Y:S02]  /*0f50*/  LDG.E.64 R4, desc[UR36][R4.64] ;  /* 0x0000002404047981 */ /* 0x001ea4000c1e1b00 */
[----:B--2---:R-:W-:-:S04]  /*0f60*/  ISETP.NE.U32.AND P0, PT, R4, RZ, PT ;  /* 0x000000ff0400720c */ /* 0x004fc80003f05070 */
[----:B------:R-:W-:-:S13]  /*0f70*/  ISETP.NE.AND.EX P0, PT, R5, RZ, PT, P0 ;  /* 0x000000ff0500720c */ /* 0x000fda0003f05300 */
[----:B------:R-:W-:Y:S05]  /*0f80*/  @!P0 BRA `(.L_x_11) ;  /* 0x0000000000088947 */ /* 0x000fea0003800000 */
[----:B------:R0:W5:Y:S01]  /*0f90*/  LD.E R88, desc[UR36][R4.64] ;  /* 0x0000002404587980 */ /* 0x000162000c101900 */
[----:B------:R-:W-:Y:S05]  /*0fa0*/  BRA `(.L_x_12) ;  /* 0x0000000000247947 */ /* 0x000fea0003800000 */
.L_x_11:
[----:B------:R-:W-:Y:S02]  /*0fb0*/  ULDC.64 UR4, c[0x0][0x588] ;  /* 0x0001620000047ab9 */ /* 0x000fe40000000a00 */
[----:B------:R-:W-:-:S04]  /*0fc0*/  ISETP.NE.U32.AND P0, PT, RZ, UR4, PT ;  /* 0x00000004ff007c0c */ /* 0x000fc8000bf05070 */
[----:B------:R-:W-:-:S13]  /*0fd0*/  ISETP.NE.AND.EX P0, PT, RZ, UR5, PT, P0 ;  /* 0x00000005ff007c0c */ /* 0x000fda000bf05300 */
[----:B------:R-:W-:Y:S05]  /*0fe0*/  @!P0 BRA `(.L_x_13) ;  /* 0x00000000000c8947 */ /* 0x000fea0003800000 */
[----:B------:R-:W0:Y:S02]  /*0ff0*/  LDC.64 R4, c[0x0][0x588] ;  /* 0x00016200ff047b82 */ /* 0x000e240000000a00 */
[----:B0-----:R1:W5:Y:S01]  /*1000*/  LDG.E R88, desc[UR36][R4.64] ;  /* 0x0000002404587981 */ /* 0x001362000c1e1900 */
[----:B------:R-:W-:Y:S05]  /*1010*/  BRA `(.L_x_12) ;  /* 0x0000000000087947 */ /* 0x000fea0003800000 */
.L_x_13:
[----:B------:R-:W-:Y:S02]  /*1020*/  ULDC UR4, c[0x0][0x580] ;  /* 0x0001600000047ab9 */ /* 0x000fe40000000800 */
[----:B------:R-:W-:-:S07]  /*1030*/  IMAD.U32 R88, RZ, RZ, UR4 ;  /* 0x00000004ff587e24 */ /* 0x000fce000f8e00ff */
.L_x_12:
[----:B------:R-:W-:Y:S02]  /*1040*/  ULDC.64 UR4, c[0x0][0x5a0] ;  /* 0x0001680000047ab9 */ /* 0x000fe40000000a00 */
[----:B------:R-:W-:-:S04]  /*1050*/  ISETP.NE.U32.AND P0, PT, RZ, UR4, PT ;  /* 0x00000004ff007c0c */ /* 0x000fc8000bf05070 */
[----:B------:R-:W-:-:S13]  /*1060*/  ISETP.NE.AND.EX P0, PT, RZ, UR5, PT, P0 ;  /* 0x00000005ff007c0c */ /* 0x000fda000bf05300 */
[----:B------:R-:W-:Y:S05]  /*1070*/  @!P0 BRA `(.L_x_14) ;  /* 0x00000000001c8947 */ /* 0x000fea0003800000 */
[----:B01----:R-:W0:Y:S02]  /*1080*/  LDC.64 R4, c[0x0][0x5a0] ;  /* 0x00016800ff047b82 */ /* 0x003e240000000a00 */
[----:B0-----:R-:W2:Y:S02]  /*1090*/  LDG.E.64 R4, desc[UR36][R4.64] ;  /* 0x0000002404047981 */ /* 0x001ea4000c1e1b00 */
[----:B--2---:R-:W-:-:S04]  /*10a0*/  ISETP.NE.U32.AND P0, PT, R4, RZ, PT ;  /* 0x000000ff0400720c */ /* 0x004fc80003f05070 */
[----:B------:R-:W-:-:S13]  /*10b0*/  ISETP.NE.AND.EX P0, PT, R5, RZ, PT, P0 ;  /* 0x000000ff0500720c */ /* 0x000fda0003f05300 */
[----:B------:R-:W-:Y:S05]  /*10c0*/  @!P0 BRA `(.L_x_14) ;  /* 0x0000000000088947 */ /* 0x000fea0003800000 */
[----:B------:R0:W5:Y:S01]  /*10d0*/  LD.E R90, desc[UR36][R4.64] ;  /* 0x00000024045a7980 */ /* 0x000162000c101900 */
[----:B------:R-:W-:Y:S05]  /*10e0*/  BRA `(.L_x_15) ;  /* 0x0000000000247947 */ /* 0x000fea0003800000 */
.L_x_14:
[----:B------:R-:W-:Y:S02]  /*10f0*/  ULDC.64 UR4, c[0x0][0x590] ;  /* 0x0001640000047ab9 */ /* 0x000fe40000000a00 */
[----:B------:R-:W-:-:S04]  /*1100*/  ISETP.NE.U32.AND P0, PT, RZ, UR4, PT ;  /* 0x00000004ff007c0c */ /* 0x000fc8000bf05070 */
[----:B------:R-:W-:-:S13]  /*1110*/  ISETP.NE.AND.EX P0, PT, RZ, UR5, PT, P0 ;  /* 0x00000005ff007c0c */ /* 0x000fda000bf05300 */
[----:B------:R-:W-:Y:S05]  /*1120*/  @!P0 BRA `(.L_x_16) ;  /* 0x00000000000c8947 */ /* 0x000fea0003800000 */
[----:B------:R-:W2:Y:S02]  /*1130*/  LDC.64 R90, c[0x0][0x590] ;  /* 0x00016400ff5a7b82 */ /* 0x000ea40000000a00 */
[----:B--2---:R2:W5:Y:S01]  /*1140*/  LDG.E R90, desc[UR36][R90.64] ;  /* 0x000000245a5a7981 */ /* 0x004562000c1e1900 */
[----:B------:R-:W-:Y:S05]  /*1150*/  BRA `(.L_x_15) ;  /* 0x0000000000087947 */ /* 0x000fea0003800000 */
.L_x_16:
[----:B------:R-:W-:Y:S02]  /*1160*/  ULDC UR4, c[0x0][0x584] ;  /* 0x0001610000047ab9 */ /* 0x000fe40000000800 */
[----:B------:R-:W-:-:S07]  /*1170*/  IMAD.U32 R90, RZ, RZ, UR4 ;  /* 0x00000004ff5a7e24 */ /* 0x000fce000f8e00ff */
.L_x_15:
[----:B------:R-:W-:-:S13]  /*1180*/  LOP3.LUT P0, RZ, R0, 0xff, RZ, 0xc0, !PT ;  /* 0x000000ff00ff7812 */ /* 0x000fda000780c0ff */
[----:B------:R-:W-:Y:S05]  /*1190*/  @!P0 EXIT ;  /* 0x000000000000894d */ /* 0x000fea0003800000 */
[----:B------:R-:W-:Y:S01]  /*11a0*/  ULDC UR4, c[0x0][0x28c] ;  /* 0x0000a30000047ab9 */ /* 0x000fe20000000800 */
[----:B------:R-:W-:Y:S01]  /*11b0*/  LOP3.LUT R106, R19, 0x1, RZ, 0xfc, !PT ;  /* 0x00000001136a7812 */ /* 0x000fe200078efcff */
[----:B------:R-:W-:Y:S01]  /*11c0*/  UIADD3 UR4, UR4, 0x3f, URZ ;  /* 0x0000003f04047890 */ /* 0x000fe2000fffe03f */
[----:B------:R-:W-:Y:S01]  /*11d0*/  UMOV UR38, URZ ;  /* 0x0000003f00267c82 */ /* 0x000fe20008000000 */
[----:B------:R-:W-:Y:S02]  /*11e0*/  UMOV UR39, URZ ;  /* 0x0000003f00277c82 */ /* 0x000fe40008000000 */
[----:B------:R-:W-:-:S04]  /*11f0*/  USHF.R.S32.HI UR5, URZ, 0x1f, UR4 ;  /* 0x0000001f3f057899 */ /* 0x000fc80008011404 */
[----:B------:R-:W-:-:S04]  /*1200*/  ULEA.HI UR5, UR5, UR4, URZ, 0x6 ;  /* 0x0000000405057291 */ /* 0x000fc8000f8f303f */
[----:B------:R-:W-:-:S12]  /*1210*/  USHF.R.S32.HI UR40, URZ, 0x6, UR5 ;  /* 0x000000063f287899 */ /* 0x000fd80008011405 */
.L_x_162:
[----:B------:R-:W-:Y:S01]  /*1220*/  LOP3.LUT R0, R18, 0x80, RZ, 0xc0, !PT ;  /* 0x0000008012007812 */ /* 0x000fe200078ec0ff */
[----:B---3--:R-:W3:Y:S01]  /*1230*/  S2UR UR7, SR_CgaCtaId ;  /* 0x00000000000779c3 */ /* 0x008ee20000008800 */
[----:B------:R-:W-:Y:S02]  /*1240*/  UMOV UR6, 0x400 ;  /* 0x0000040000067882 */ /* 0x000fe40000000000 */
[----:B------:R-:W-:-:S06]  /*1250*/  SHF.R.U32.HI R0, RZ, 0x7, R0 ;  /* 0x00000007ff007819 */ /* 0x000fcc0000011600 */
[----:B----4-:R-:W4:Y:S01]  /*1260*/  SHFL.IDX PT, R0, R0, RZ, 0x1f ;  /* 0x00001fff00007589 */ /* 0x010f2200000e0000 */
[----:B---3--:R-:W-:Y:S01]  /*1270*/  ULEA UR6, UR7, UR6, 0x18 ;  /* 0x0000000607067291 */ /* 0x008fe2000f8ec03f */
[----:B----4-:R-:W-:-:S13]  /*1280*/  R2UR UR4, R0 ;  /* 0x00000000000472ca */ /* 0x010fda00000e0000 */
[----:B------:R-:W-:-:S04]  /*1290*/  ULEA.HI UR5, UR4, UR4, URZ, 0x1 ;  /* 0x0000000404057291 */ /* 0x000fc8000f8f083f */
[----:B------:R-:W-:-:S04]  /*12a0*/  ULOP3.LUT UR5, UR5, 0x7fffe, URZ, 0xc0, !UPT ;  /* 0x0007fffe05057892 */ /* 0x000fc8000f8ec03f */
[----:B------:R-:W-:-:S03]  /*12b0*/  UIADD3 UR5, UR4, -UR5, URZ ;  /* 0x8000000504057290 */ /* 0x000fc6000fffe03f */
[----:B------:R-:W-:Y:S01]  /*12c0*/  ULDC UR4, c[0x0][0x28c] ;  /* 0x0000a30000047ab9 */ /* 0x000fe20000000800 */
[----:B------:R-:W-:Y:S01]  /*12d0*/  ULEA UR5, UR5, UR6, 0xd ;  /* 0x0000000605057291 */ /* 0x000fe2000f8e683f */
[----:B------:R-:W-:-:S03]  /*12e0*/  ISETP.LT.AND P0, PT, RZ, UR4, PT ;  /* 0x00000004ff007c0c */ /* 0x000fc6000bf01270 */
[----:B------:R-:W-:-:S04]  /*12f0*/  UIADD3 UR5, UR5, 0x100, URZ ;  /* 0x0000010005057890 */ /* 0x000fc8000fffe03f */
[----:B------:R-:W-:-:S04]  /*1300*/  USHF.R.U32.HI UR5, URZ, 0x4, UR5 ;  /* 0x000000043f057899 */ /* 0x000fc80008011605 */
[----:B------:R-:W-:Y:S02]  /*1310*/  ULOP3.LUT UR41, UR5, 0x3fff, URZ, 0xc0, !UPT ;  /* 0x00003fff05297892 */ /* 0x000fe4000f8ec03f */
[----:B01---5:R-:W-:Y:S10]  /*1320*/  @P0 BRA `(.L_x_17) ;  /* 0x0000000000400947 */ /* 0x023ff40003800000 */
[----:B------:R-:W-:Y:S01]  /*1330*/  MOV R0, 0x0 ;  /* 0x0000000000007802 */ /* 0x000fe20000000f00 */
[----:B------:R-:W-:Y:S01]  /*1340*/  ULDC.64 UR4, c[0x4][0x68] ;  /* 0x01001a0000047ab9 */ /* 0x000fe20000000a00 */
[----:B------:R-:W-:Y:S01]  /*1350*/  ULDC.64 UR6, c[0x4][0x8] ;  /* 0x0100020000067ab9 */ /* 0x000fe20000000a00 */
[----:B01----:R-:W-:Y:S01]  /*1360*/  IMAD.U32 R4, RZ, RZ, UR4 ;  /* 0x00000004ff047e24 */ /* 0x003fe2000f8e00ff */
[----:B------:R0:W1:Y:S01]  /*1370*/  LDC.64 R14, c[0x4][R0] ;  /* 0x01000000000e7b82 */ /* 0x0000620000000a00 */
[----:B------:R-:W-:Y:S01]  /*1380*/  IMAD.U32 R5, RZ, RZ, UR5 ;  /* 0x00000005ff057e24 */ /* 0x000fe2000f8e00ff */
[----:B------:R-:W-:Y:S01]  /*1390*/  ULDC.64 UR4, c[0x4][0x70] ;  /* 0x01001c0000047ab9 */ /* 0x000fe20000000a00 */
[----:B------:R-:W-:Y:S02]  /*13a0*/  IMAD.U32 R10, RZ, RZ, UR6 ;  /* 0x00000006ff0a7e24 */ /* 0x000fe4000f8e00ff */
[----:B------:R-:W-:Y:S02]  /*13b0*/  IMAD.U32 R6, RZ, RZ, UR4 ;  /* 0x00000004ff067e24 */ /* 0x000fe4000f8e00ff */
[----:B------:R-:W-:-:S02]  /*13c0*/  IMAD.U32 R7, RZ, RZ, UR5 ;  /* 0x00000005ff077e24 */ /* 0x000fc4000f8e00ff */
[----:B------:R-:W-:Y:S02]  /*13d0*/  IMAD.U32 R11, RZ, RZ, UR7 ;  /* 0x00000007ff0b7e24 */ /* 0x000fe4000f8e00ff */
[----:B------:R-:W-:Y:S02]  /*13e0*/  IMAD.MOV.U32 R8, RZ, RZ, 0x1e1 ;  /* 0x000001e1ff087424 */ /* 0x000fe400078e00ff */
[----:B------:R-:W-:Y:S02]  /*13f0*/  IMAD.MOV.U32 R12, RZ, RZ, 0x1 ;  /* 0x00000001ff0c7424 */ /* 0x000fe400078e00ff */
[----:B0-----:R-:W-:-:S07]  /*1400*/  IMAD.MOV.U32 R13, RZ, RZ, RZ ;  /* 0x000000ffff0d7224 */ /* 0x001fce00078e00ff */
[----:B------:R-:W-:-:S07]  /*1410*/  LEPC R20, `(.L_x_17) ;  /* 0x000000001014794e */ /* 0x000fce0000000000 */
[----:B-12--5:R-:W-:Y:S05]  /*1420*/  CALL.ABS.NOINC R14 ;  /* 0x000000000e007343 */ /* 0x026fea0003c00000 */
.L_x_17:
[----:B------:R-:W-:-:S13]  /*1430*/  ISETP.NE.AND P0, PT, R106, 0x3, PT ;  /* 0x000000036a00780c */ /* 0x000fda0003f05270 */
[----:B------:R-:W-:Y:S05]  /*1440*/  @!P0 BRA `(.L_x_18) ;  /* 0x0000000000048947 */ /* 0x000fea0003800000 */
[----:B------:R-:W-:Y:S01]  /*1450*/  BPT.TRAP 0x1 ;  /* 0x000000040000795c */ /* 0x000fe20000300000 */
.L_x_18:
[----:B------:R-:W3:Y:S01]  /*1460*/  S2UR UR5, SR_CgaCtaId ;  /* 0x00000000000579c3 */ /* 0x000ee20000008800 */
[----:B------:R-:W-:Y:S01]  /*1470*/  UMOV UR4, 0x400 ;  /* 0x0000040000047882 */ /* 0x000fe20000000000 */
[----:B------:R-:W-:Y:S02]  /*1480*/  IMAD.U32 R0, RZ, RZ, UR38 ;  /* 0x00000026ff007e24 */ /* 0x000fe4000f8e00ff */
[----:B------:R-:W-:-:S03]  /*1490*/  IMAD.U32 R3, RZ, RZ, UR39 ;  /* 0x00000027ff037e24 */ /* 0x000fc6000f8e00ff */
[----:B------:R-:W-:Y:S01]  /*14a0*/  SHF.L.U32 R0, R0, 0x1f, RZ ;  /* 0x0000001f00007819 */ /* 0x000fe200000006ff */
[----:B---3--:R-:W-:-:S06]  /*14b0*/  ULEA UR4, UR5, UR4, 0x18 ;  /* 0x0000000405047291 */ /* 0x008fcc000f8ec03f */
[----:B------:R-:W-:-:S04]  /*14c0*/  IMAD.U32 R6, RZ, RZ, UR4 ;  /* 0x00000004ff067e24 */ /* 0x000fc8000f8e00ff */
[----:B------:R-:W-:-:S04]  /*14d0*/  IMAD R3, R3, 0x8, R6 ;  /* 0x0000000803037824 */ /* 0x000fc800078e0206 */
[----:B------:R3:W4:Y:S01]  /*14e0*/  SYNCS.PHASECHK.TRANS64.TRYWAIT P1, [R3+URZ], R0 ;  /* 0x00000000030075a7 */ /* 0x000722000802017f */
[----:B------:R-:W-:Y:S05]  /*14f0*/  @!P0 BRA `(.L_x_19) ;  /* 0x0000000000048947 */ /* 0x000fea0003800000 */
[----:B------:R-:W-:Y:S01]  /*1500*/  BPT.TRAP 0x1 ;  /* 0x000000040000795c */ /* 0x000fe20000300000 */
.L_x_19:
[----:B----4-:R-:W-:Y:S05]  /*1510*/  @P1 BRA `(.L_x_20) ;  /* 0x0000000000081947 */ /* 0x010fea0003800000 */
[----:B------:R-:W4:Y:S02]  /*1520*/  SYNCS.PHASECHK.TRANS64.TRYWAIT P1, [R3+URZ], R0 ;  /* 0x00000000030075a7 */ /* 0x000f24000802017f */
[----:B----4-:R-:W-:Y:S05]  /*1530*/  @!P1 BRA `(.L_x_21) ;  /* 0x0000007800849947 */ /* 0x010fea0003800000 */
.L_x_20:
[----:B------:R-:W-:-:S04]  /*1540*/  UISETP.LT.AND UP0, UPT, UR40, 0x1, UPT ;  /* 0x000000012800788c */ /* 0x000fc8000bf01270 */
[----:B------:R-:W-:-:S06]  /*1550*/  USEL UR4, UR40, 0x1, UP0 ;  /* 0x0000000128047887 */ /* 0x000fcc0008000000 */
[----:B---34-:R-:W-:Y:S01]  /*1560*/  IMAD.U32 R0, RZ, RZ, UR4 ;  /* 0x00000004ff007e24 */ /* 0x018fe2000f8e00ff */
[----:B------:R-:W-:Y:S05]  /*1570*/  WARPSYNC.ALL ;  /* 0x0000000000007948 */ /* 0x000fea0003800000 */
[----:B------:R-:W-:-:S04]  /*1580*/  IADD3 R0, -R0, UR40, RZ ;  /* 0x0000002800007c10 */ /* 0x000fc8000fffe1ff */
[----:B------:R-:W-:Y:S02]  /*1590*/  ISETP.GE.AND P1, PT, R0, 0x1, PT ;  /* 0x000000010000780c */ /* 0x000fe40003f26270 */
[----:B------:R-:W-:Y:S01]  /*15a0*/  R2UR UR4, R6 ;  /* 0x00000000060472ca */ /* 0x000fe200000e0000 */
[----:B------:R-:W-:Y:S01]  /*15b0*/  WARPGROUP.ARRIVE ;  /* 0x00000000000079c5 */ /* 0x000fe20000000000 */
[----:B------:R-:W-:Y:S01]  /*15c0*/  UMOV UR9, 0x40000040 ;  /* 0x4000004000097882 */ /* 0x000fe20000000000 */
[----:B------:R-:W-:-:S10]  /*15d0*/  UMOV UR11, 0x40000040 ;  /* 0x40000040000b7882 */ /* 0x000fd40000000000 */
[----:B------:R-:W-:-:S04]  /*15e0*/  UIADD3 UR4, UR4, 0x28100, URZ ;  /* 0x0002810004047890 */ /* 0x000fc8000fffe03f */
[----:B------:R-:W-:-:S04]  /*15f0*/  USHF.R.U32.HI UR4, URZ, 0x4, UR4 ;  /* 0x000000043f047899 */ /* 0x000fc80008011604 */
[----:B------:R-:W-:Y:S02]  /*1600*/  ULOP3.LUT UR5, UR4, 0x3fff, URZ, 0xc0, !UPT ;  /* 0x00003fff04057892 */ /* 0x000fe4000f8ec03f */
[----:B------:R-:W-:Y:S02]  /*1610*/  ULOP3.LUT UR4, UR41, 0x10000, URZ, 0xfc, !UPT ;  /* 0x0001000029047892 */ /* 0x000fe4000f8efc3f */
[----:B------:R-:W-:Y:S02]  /*1620*/  ULOP3.LUT UR5, UR5, 0x10000, URZ, 0xfc, !UPT ;  /* 0x0001000005057892 */ /* 0x000fe4000f8efc3f */
[----:B------:R-:W-:Y:S02]  /*1630*/  ULEA UR7, UR39, UR4, 0xb ;  /* 0x0000000427077291 */ /* 0x000fe4000f8e583f */
[----:B------:R-:W-:Y:S02]  /*1640*/  ULEA UR6, UR39, UR5, 0x9 ;  /* 0x0000000527067291 */ /* 0x000fe4000f8e483f */
[----:B------:R-:W-:-:S03]  /*1650*/  UIADD3 UR12, UR7, 0x400, URZ ;  /* 0x00000400070c7890 */ /* 0x000fc6000fffe03f */
[----:B------:R-:W-:Y:S02]  /*1660*/  UMOV UR8, UR7 ;  /* 0x0000000700087c82 */ /* 0x000fe40008000000 */
[----:B------:R-:W-:Y:S02]  /*1670*/  UMOV UR10, UR6 ;  /* 0x00000006000a7c82 */ /* 0x000fe40008000000 */
[----:B------:R-:W-:Y:S01]  /*1680*/  HGMMA.64x64x16.F32 R56, gdesc[UR8], RZ, !UPT, gsb0 ;  /* 0x00e00000083879f0 */ /* 0x000fe2000c0008ff */
[----:B------:R-:W-:Y:S01]  /*1690*/  UMOV UR8, UR12 ;  /* 0x0000000c00087c82 */ /* 0x000fe20008000000 */
[----:B------:R-:W-:Y:S01]  /*16a0*/  UMOV UR9, 0x40000040 ;  /* 0x4000004000097882 */ /* 0x000fe20000000000 */
[----:B------:R-:W-:Y:S01]  /*16b0*/  UIADD3 UR12, UR7, 0x402, URZ ;  /* 0x00000402070c7890 */ /* 0x000fe2000fffe03f */
[----:B------:R-:W-:Y:S02]  /*16c0*/  WARPGROUP.DEPBAR.LE gsb0, 0x0 ;  /* 0x00008000000079c5 */ /* 0x000fe40000010000 */
[----:B------:R-:W-:-:S06]  /*16d0*/  WARPGROUP.ARRIVE ;  /* 0x00000000000079c5 */ /* 0x000fcc0000000000 */
[----:B------:R-:W-:Y:S01]  /*16e0*/  HGMMA.64x64x16.F32 R24, gdesc[UR8], RZ, !UPT, gsb0 ;  /* 0x00e00000081879f0 */ /* 0x000fe2000c0008ff */
[----:B------:R-:W-:Y:S02]  /*16f0*/  UIADD3 UR8, UR7, 0x2, URZ ;  /* 0x0000000207087890 */ /* 0x000fe4000fffe03f */
[----:B------:R-:W-:Y:S01]  /*1700*/  UIADD3 UR10, UR6, 0x2, URZ ;  /* 0x00000002060a7890 */ /* 0x000fe2000fffe03f */
[----:B------:R-:W-:Y:S01]  /*1710*/  UMOV UR9, 0x40000040 ;  /* 0x4000004000097882 */ /* 0x000fe20000000000 */
[----:B------:R-:W-:Y:S01]  /*1720*/  UMOV UR11, 0x40000040 ;  /* 0x40000040000b7882 */ /* 0x000fe20000000000 */
[----:B------:R-:W-:Y:S02]  /*1730*/  WARPGROUP.DEPBAR.LE gsb0, 0x0 ;  /* 0x00008000000079c5 */ /* 0x000fe40000010000 */
[----:B------:R-:W-:-:S06]  /*1740*/  WARPGROUP.ARRIVE ;  /* 0x00000000000079c5 */ /* 0x000fcc0000000000 */
[----:B------:R-:W-:Y:S01]  /*1750*/  HGMMA.64x64x16.F32 R56, gdesc[UR8], R56, gsb0 ;  /* 0x00e00000083879f0 */ /* 0x000fe20008000838 */
[----:B------:R-:W-:Y:S01]  /*1760*/  UMOV UR8, UR12 ;  /* 0x0000000c00087c82 */ /* 0x000fe20008000000 */
[----:B------:R-:W-:Y:S01]  /*1770*/  UMOV UR9, 0x40000040 ;  /* 0x4000004000097882 */ /* 0x000fe20000000000 */
[----:B------:R-:W-:Y:S01]  /*1780*/  UIADD3 UR12, UR7, 0x404, URZ ;  /* 0x00000404070c7890 */ /* 0x000fe2000fffe03f */
[----:B------:R-:W-:Y:S02]  /*1790*/  WARPGROUP.DEPBAR.LE gsb0, 0x0 ;  /* 0x00008000000079c5 */ /* 0x000fe40000010000 */
[----:B------:R-:W-:-:S06]  /*17a0*/  WARPGROUP.ARRIVE ;  /* 0x00000000000079c5 */ /* 0x000fcc0000000000 */
[----:B------:R-:W-:Y:S01]  /*17b0*/  HGMMA.64x64x16.F32 R24, gdesc[UR8], R24, gsb0 ;  /* 0x00e00000081879f0 */ /* 0x000fe20008000818 */
        /* <DEDUP_REMOVED lines=9> */
[----:B------:R-:W-:Y:S02]  /*1850*/  WARPGROUP.DEPBAR.LE gsb0, 0x0 ;  /* 0x00008000000079c5 */ /* 0x000fe40000010000 */
[----:B------:R-:W-:-:S06]  /*1860*/  WARPGROUP.ARRIVE ;  /* 0x00000000000079c5 */ /* 0x000fcc0000000000 */
[----:B------:R-:W-:Y:S01]  /*1870*/  HGMMA.64x64x16.F32 R24, gdesc[UR8], R24, gsb0 ;  /* 0x00e00000081879f0 */ /* 0x000fe20008000818 */
[----:B------:R-:W-:Y:S02]  /*1880*/  UIADD3 UR8, UR7, 0x6, URZ ;  /* 0x0000000607087890 */ /* 0x000fe4000fffe03f */
[----:B------:R-:W-:Y:S01]  /*1890*/  UIADD3 UR10, UR6, 0x6, URZ ;  /* 0x00000006060a7890 */ /* 0x000fe2000fffe03f */
[----:B------:R-:W-:Y:S01]  /*18a0*/  UMOV UR9, 0x40000040 ;  /* 0x4000004000097882 */ /* 0x000fe20000000000 */
[----:B------:R-:W-:Y:S01]  /*18b0*/  UMOV UR11, 0x40000040 ;  /* 0x40000040000b7882 */ /* 0x000fe20000000000 */
[----:B------:R-:W-:Y:S01]  /*18c0*/  UIADD3 UR7, UR7, 0x406, URZ ;  /* 0x0000040607077890 */ /* 0x000fe2000fffe03f */
[----:B------:R-:W-:Y:S02]  /*18d0*/  WARPGROUP.DEPBAR.LE gsb0, 0x0 ;  /* 0x00008000000079c5 */ /* 0x000fe40000010000 */
[----:B------:R-:W-:-:S06]  /*18e0*/  WARPGROUP.ARRIVE ;  /* 0x00000000000079c5 */ /* 0x000fcc0000000000 */
[----:B------:R-:W-:Y:S01]  /*18f0*/  HGMMA.64x64x16.F32 R56, gdesc[UR8], R56, gsb0 ;  /* 0x00e00000083879f0 */ /* 0x000fe20008000838 */
[----:B------:R-:W-:Y:S01]  /*1900*/  UMOV UR8, UR7 ;  /* 0x0000000700087c82 */ /* 0x000fe20008000000 */
[----:B------:R-:W-:Y:S01]  /*1910*/  UMOV UR9, 0x40000040 ;  /* 0x4000004000097882 */ /* 0x000fe20000000000 */
[----:B------:R-:W-:Y:S02]  /*1920*/  WARPGROUP.DEPBAR.LE gsb0, 0x0 ;  /* 0x00008000000079c5 */ /* 0x000fe40000010000 */
[----:B------:R-:W-:-:S06]  /*1930*/  WARPGROUP.ARRIVE ;  /* 0x00000000000079c5 */ /* 0x000fcc0000000000 */
[----:B------:R-:W-:Y:S03]  /*1940*/  HGMMA.64x64x16.F32 R24, gdesc[UR8], R24, gsb0 ;  /* 0x00e00000081879f0 */ /* 0x000fe60008000818 */
[----:B------:R-:W-:Y:S02]  /*1950*/  WARPGROUP.DEPBAR.LE gsb0, 0x0 ;  /* 0x00008000000079c5 */ /* 0x000fe40000010000 */
[----:B------:R-:W-:Y:S05]  /*1960*/  @!P1 BRA `(.L_x_22) ;  /* 0x0000000400849947 */ /* 0x000fea0003800000 */
[----:B------:R-:W-:Y:S02]  /*1970*/  UIADD3 UR6, UR39, 0x1, URZ ;  /* 0x0000000127067890 */ /* 0x000fe4000fffe03f */
[----:B------:R-:W-:Y:S02]  /*1980*/  IMAD.U32 R3, RZ, RZ, UR39 ;  /* 0x00000027ff037e24 */ /* 0x000fe4000f8e00ff */
[----:B------:R-:W-:-:S04]  /*1990*/  UISETP.NE.AND UP0, UPT, UR6, 0x5, UPT ;  /* 0x000000050600788c */ /* 0x000fc8000bf05270 */
[----:B------:R-:W-:Y:S02]  /*19a0*/  USEL UR7, URZ, 0x1, UP0 ;  /* 0x000000013f077887 */ /* 0x000fe40008000000 */
[----:B------:R-:W-:Y:S02]  /*19b0*/  USEL UR6, UR6, URZ, UP0 ;  /* 0x0000003f06067287 */ /* 0x000fe40008000000 */
[----:B------:R-:W-:-:S06]  /*19c0*/  ULOP3.LUT UR7, UR38, UR7, URZ, 0x3c, !UPT ;  /* 0x0000000726077292 */ /* 0x000fcc000f8e3c3f */
[----:B------:R-:W-:-:S07]  /*19d0*/  IMAD.U32 R7, RZ, RZ, UR7 ;  /* 0x00000007ff077e24 */ /* 0x000fce000f8e00ff */
.L_x_29:
[----:B------:R-:W-:Y:S05]  /*19e0*/  @!P0 BRA `(.L_x_23) ;  /* 0x0000000000048947 */ /* 0x000fea0003800000 */
[----:B------:R-:W-:Y:S01]  /*19f0*/  BPT.TRAP 0x1 ;  /* 0x000000040000795c */ /* 0x000fe20000300000 */
.L_x_23:
[----:B------:R-:W3:Y:S01]  /*1a00*/  S2UR UR8, SR_CgaCtaId ;  /* 0x00000000000879c3 */ /* 0x000ee20000008800 */
[----:B------:R-:W-:Y:S01]  /*1a10*/  UMOV UR7, 0x400 ;  /* 0x0000040000077882 */ /* 0x000fe20000000000 */
[----:B01----:R-:W-:Y:S01]  /*1a20*/  IMAD.U32 R5, RZ, RZ, UR6 ;  /* 0x00000006ff057e24 */ /* 0x003fe2000f8e00ff */
[----:B------:R-:W-:Y:S01]  /*1a30*/  SHF.L.U32 R4, R7, 0x1f, RZ ;  /* 0x0000001f07047819 */ /* 0x000fe200000006ff */
[----:B---3--:R-:W-:-:S06]  /*1a40*/  ULEA UR7, UR8, UR7, 0x18 ;  /* 0x0000000708077291 */ /* 0x008fcc000f8ec03f */
[----:B------:R-:W-:-:S04]  /*1a50*/  IMAD.U32 R6, RZ, RZ, UR7 ;  /* 0x00000007ff067e24 */ /* 0x000fc8000f8e00ff */
[----:B------:R-:W-:-:S04]  /*1a60*/  IMAD R5, R5, 0x8, R6 ;  /* 0x0000000805057824 */ /* 0x000fc800078e0206 */
[----:B------:R0:W1:Y:S01]  /*1a70*/  SYNCS.PHASECHK.TRANS64.TRYWAIT P1, [R5+URZ], R4 ;  /* 0x00000004050075a7 */ /* 0x000062000802017f */
[----:B------:R-:W-:Y:S05]  /*1a80*/  @!P0 BRA `(.L_x_24) ;  /* 0x0000000000048947 */ /* 0x000fea0003800000 */
[----:B------:R-:W-:Y:S01]  /*1a90*/  BPT.TRAP 0x1 ;  /* 0x000000040000795c */ /* 0x000fe20000300000 */
.L_x_24:
[----:B-1----:R-:W-:Y:S05]  /*1aa0*/  @P1 BRA `(.L_x_25) ;  /* 0x0000000000081947 */ /* 0x002fea0003800000 */
[----:B------:R-:W1:Y:S02]  /*1ab0*/  SYNCS.PHASECHK.TRANS64.TRYWAIT P1, [R5+URZ], R4 ;  /* 0x00000004050075a7 */ /* 0x000e64000802017f */
[----:B-1----:R-:W-:Y:S05]  /*1ac0*/  @!P1 BRA `(.L_x_26) ;  /* 0x0000007400349947 */ /* 0x002fea0003800000 */
.L_x_25:
[----:B------:R-:W-:Y:S01]  /*1ad0*/  ULEA UR7, UR6, UR5, 0x9 ;  /* 0x0000000506077291 */ /* 0x000fe2000f8e483f */
[----:B------:R-:W-:Y:S01]  /*1ae0*/  WARPGROUP.ARRIVE ;  /* 0x00000000000079c5 */ /* 0x000fe20000000000 */
[----:B------:R-:W-:Y:S01]  /*1af0*/  ULEA UR12, UR6, UR4, 0xb ;  /* 0x00000004060c7291 */ /* 0x000fe2000f8e583f */
[----:B------:R-:W-:Y:S01]  /*1b00*/  UMOV UR11, 0x40000040 ;  /* 0x40000040000b7882 */ /* 0x000fe20000000000 */
[----:B------:R-:W-:Y:S02]  /*1b10*/  UMOV UR9, 0x40000040 ;  /* 0x4000004000097882 */ /* 0x000fe40000000000 */
[----:B------:R-:W-:Y:S01]  /*1b20*/  UIADD3 UR13, UR12, 0x400, URZ ;  /* 0x000004000c0d7890 */ /* 0x000fe2000fffe03f */
[----:B------:R-:W-:Y:S02]  /*1b30*/  UMOV UR10, UR7 ;  /* 0x00000007000a7c82 */ /* 0x000fe40008000000 */
[----:B------:R-:W-:Y:S02]  /*1b40*/  UMOV UR8, UR12 ;  /* 0x0000000c00087c82 */ /* 0x000fe40008000000 */
[----:B------:R-:W-:Y:S01]  /*1b50*/  HGMMA.64x64x16.F32 R56, gdesc[UR8], R56, gsb0 ;  /* 0x00e00000083879f0 */ /* 0x000fe20008000838 */
[----:B------:R-:W-:Y:S01]  /*1b60*/  UMOV UR9, 0x40000040 ;  /* 0x4000004000097882 */ /* 0x000fe20000000000 */
[----:B------:R-:W-:Y:S01]  /*1b70*/  UMOV UR8, UR13 ;  /* 0x0000000d00087c82 */ /* 0x000fe20008000000 */
[----:B------:R-:W-:Y:S01]  /*1b80*/  UIADD3 UR13, UR12, 0x402, URZ ;  /* 0x000004020c0d7890 */ /* 0x000fe2000fffe03f */
[----:B------:R-:W-:-:S02]  /*1b90*/  WARPGROUP.DEPBAR.LE gsb0, 0x0 ;  /* 0x00008000000079c5 */ /* 0x000fc40000010000 */
        /* <DEDUP_REMOVED lines=42> */
[----:B------:R-:W-:Y:S01]  /*1e40*/  BPT.TRAP 0x1 ;  /* 0x000000040000795c */ /* 0x000fe20000300000 */
.L_x_27:
[----:B------:R-:W-:-:S13]  /*1e50*/  ISETP.NE.AND P1, PT, R23, RZ, PT ;  /* 0x000000ff1700720c */ /* 0x000fda0003f25270 */
[----:B01----:R-:W-:-:S04]  /*1e60*/  @P1 IMAD R4, R3, 0x8, R6 ;  /* 0x0000000803041824 */ /* 0x003fc800078e0206 */
[----:B------:R-:W-:-:S05]  /*1e70*/  @P1 VIADD R5, R4, 0x28 ;  /* 0x0000002804051836 */ /* 0x000fca0000000000 */
[----:B------:R-:W-:-:S04]  /*1e80*/  @P1 PRMT R5, R22, 0x654, R5 ;  /* 0x0000065416051816 */ /* 0x000fc80000000005 */
[----:B------:R0:W-:Y:S01]  /*1e90*/  @P1 SYNCS.ARRIVE.TRANS64.RED.A1T0 RZ, [R5+URZ], RZ ;  /* 0x000000ff05ff19a7 */ /* 0x0001e2000810043f */
[----:B------:R-:W-:-:S13]  /*1ea0*/  ISETP.GT.U32.AND P1, PT, R19, 0x1, PT ;  /* 0x000000011300780c */ /* 0x000fda0003f24070 */
[----:B0-----:R-:W-:Y:S05]  /*1eb0*/  @P1 BRA `(.L_x_28) ;  /* 0x0000000000041947 */ /* 0x001fea0003800000 */
[----:B------:R-:W-:Y:S01]  /*1ec0*/  BPT.TRAP 0x1 ;  /* 0x000000040000795c */ /* 0x000fe20000300000 */
.L_x_28:
[----:B------:R-:W-:Y:S01]  /*1ed0*/  UIADD3 UR6, UR6, 0x1, URZ ;  /* 0x0000000106067890 */ /* 0x000fe2000fffe03f */
[C---:B------:R-:W-:Y:S01]  /*1ee0*/  ISETP.GT.AND P2, PT, R0.reuse, 0x1, PT ;  /* 0x000000010000780c */ /* 0x040fe20003f44270 */
[----:B------:R-:W-:Y:S02]  /*1ef0*/  VIADD R3, R3, 0x1 ;  /* 0x0000000103037836 */ /* 0x000fe40000000000 */
[----:B------:R-:W-:Y:S01]  /*1f00*/  UISETP.NE.AND UP0, UPT, UR6, 0x5, UPT ;  /* 0x000000050600788c */ /* 0x000fe2000bf05270 */
[----:B------:R-:W-:Y:S02]  /*1f10*/  VIADD R0, R0, 0xffffffff ;  /* 0xffffffff00007836 */ /* 0x000fe40000000000 */
[C---:B------:R-:W-:Y:S01]  /*1f20*/  ISETP.NE.AND P1, PT, R3.reuse, 0x5, PT ;  /* 0x000000050300780c */ /* 0x040fe20003f25270 */
[----:B------:R-:W-:Y:S02]  /*1f30*/  USEL UR7, URZ, 0x1, UP0 ;  /* 0x000000013f077887 */ /* 0x000fe40008000000 */
[----:B------:R-:W-:Y:S01]  /*1f40*/  USEL UR6, UR6, URZ, UP0 ;  /* 0x0000003f06067287 */ /* 0x000fe20008000000 */
[----:B------:R-:W-:-:S03]  /*1f50*/  SEL R3, R3, RZ, P1 ;  /* 0x000000ff03037207 */ /* 0x000fc60000800000 */
[----:B------:R-:W-:Y:S01]  /*1f60*/  LOP3.LUT R7, R7, UR7, RZ, 0x3c, !PT ;  /* 0x0000000707077c12 */ /* 0x000fe2000f8e3cff */
[----:B------:R-:W-:Y:S07]  /*1f70*/  @P2 BRA `(.L_x_29) ;  /* 0xfffffff800982947 */ /* 0x000fee000383ffff */
.L_x_22:
[----:B------:R-:W3:Y:S02]  /*1f80*/  LDC R0, c[0x0][0x28c] ;  /* 0x0000a300ff007b82 */ /* 0x000ee40000000800 */
[----:B---3--:R-:W-:-:S13]  /*1f90*/  ISETP.GE.AND P1, PT, R0, 0x1, PT ;  /* 0x000000010000780c */ /* 0x008fda0003f26270 */
[----:B------:R-:W-:Y:S05]  /*1fa0*/  @!P1 BRA `(.L_x_30) ;  /* 0x0000000000509947 */ /* 0x000fea0003800000 */
[----:B------:R-:W-:Y:S05]  /*1fb0*/  @!P0 BRA `(.L_x_31) ;  /* 0x0000000000048947 */ /* 0x000fea0003800000 */
[----:B------:R-:W-:Y:S01]  /*1fc0*/  BPT.TRAP 0x1 ;  /* 0x000000040000795c */ /* 0x000fe20000300000 */
.L_x_31:
[----:B------:R-:W-:Y:S01]  /*1fd0*/  ISETP.NE.AND P0, PT, R23, RZ, PT ;  /* 0x000000ff1700720c */ /* 0x000fe20003f05270 */
[----:B------:R-:W-:Y:S01]  /*1fe0*/  BSSY B0, `(.L_x_32) ;  /* 0x000000e000007945 */ /* 0x000fe20003800000 */
[----:B------:R-:W-:-:S11]  /*1ff0*/  ISETP.GT.U32.AND P1, PT, R19, 0x1, PT ;  /* 0x000000011300780c */ /* 0x000fd60003f24070 */
[----:B------:R-:W-:Y:S05]  /*2000*/  @!P0 BRA `(.L_x_33) ;  /* 0x00000000002c8947 */ /* 0x000fea0003800000 */
[----:B------:R-:W-:-:S04]  /*2010*/  UISETP.LT.AND UP0, UPT, UR40, 0x1, UPT ;  /* 0x000000012800788c */ /* 0x000fc8000bf01270 */
[----:B------:R-:W-:-:S04]  /*2020*/  USEL UR6, UR40, 0x1, UP0 ;  /* 0x0000000128067887 */ /* 0x000fc80008000000 */
[----:B------:R-:W-:-:S04]  /*2030*/  UIADD3 UR6, UR39, UR40, -UR6 ;  /* 0x0000002827067290 */ /* 0x000fc8000fffe806 */
[----:B------:R-:W-:-:S04]  /*2040*/  UIMAD.WIDE.U32 UR4, UR6, -0x33333333, URZ ;  /* 0xcccccccd060478a5 */ /* 0x000fc8000f8e003f */
[----:B------:R-:W-:-:S04]  /*2050*/  USHF.R.U32.HI UR4, URZ, 0x2, UR5 ;  /* 0x000000023f047899 */ /* 0x000fc80008011605 */
[----:B------:R-:W-:-:S06]  /*2060*/  UIMAD UR6, UR4, -0x5, UR6 ;  /* 0xfffffffb040678a4 */ /* 0x000fcc000f8e0206 */
[----:B------:R-:W-:-:S04]  /*2070*/  IMAD.U32 R3, RZ, RZ, UR6 ;  /* 0x00000006ff037e24 */ /* 0x000fc8000f8e00ff */
[----:B------:R-:W-:-:S04]  /*2080*/  IMAD R0, R3, 0x8, R6 ;  /* 0x0000000803007824 */ /* 0x000fc800078e0206 */
[----:B------:R-:W-:-:S05]  /*2090*/  VIADD R3, R0, 0x28 ;  /* 0x0000002800037836 */ /* 0x000fca0000000000 */
[----:B------:R-:W-:-:S04]  /*20a0*/  PRMT R3, R22, 0x654, R3 ;  /* 0x0000065416037816 */ /* 0x000fc80000000003 */
[----:B------:R3:W-:Y:S03]  /*20b0*/  SYNCS.ARRIVE.TRANS64.RED.A1T0 RZ, [R3+URZ], RZ ;  /* 0x000000ff03ff79a7 */ /* 0x0007e6000810043f */
.L_x_33:
[----:B------:R-:W-:Y:S05]  /*20c0*/  BSYNC B0 ;  /* 0x0000000000007941 */ /* 0x000fea0003800000 */
.L_x_32:
[----:B------:R-:W-:Y:S05]  /*20d0*/  @P1 BRA `(.L_x_30) ;  /* 0x0000000000041947 */ /* 0x000fea0003800000 */
[----:B------:R-:W-:Y:S01]  /*20e0*/  BPT.TRAP 0x1 ;  /* 0x000000040000795c */ /* 0x000fe20000300000 */
.L_x_30:
[----:B------:R-:W4:Y:S01]  /*20f0*/  LDC R6, c[0x0][0x288] ;  /* 0x0000a200ff067b82 */ /* 0x000f220000000800 */
[--C-:B------:R-:W-:Y:S01]  /*2100*/  SHF.R.U32.HI R0, RZ, 0x2, R18.reuse ;  /* 0x00000002ff007819 */ /* 0x100fe20000011612 */
[----:B------:R-:W-:Y:S01]  /*2110*/  IMAD.SHL.U32 R11, R92, 0x40, RZ ;  /* 0x000000405c0b7824 */ /* 0x000fe200078e00ff */
[----:B01----:R-:W-:Y:S01]  /*2120*/  SHF.R.U32.HI R5, RZ, 0x7, R18 ;  /* 0x00000007ff057819 */ /* 0x003fe20000011612 */
[----:B------:R-:W-:Y:S01]  /*2130*/  UIADD3 UR39, UR40, UR39, URZ ;  /* 0x0000002728277290 */ /* 0x000fe2000fffe03f */
[----:B---3--:R-:W-:Y:S01]  /*2140*/  LOP3.LUT R3, R0, 0x7, RZ, 0xc0, !PT ;  /* 0x0000000700037812 */ /* 0x008fe200078ec0ff */
[----:B------:R-:W-:Y:S01]  /*2150*/  ULDC UR7, c[0x0][0x284] ;  /* 0x0000a10000077ab9 */ /* 0x000fe20000000800 */
[----:B------:R-:W-:Y:S01]  /*2160*/  LOP3.LUT R0, R5, 0x1, RZ, 0xc0, !PT ;  /* 0x0000000105007812 */ /* 0x000fe200078ec0ff */
[----:B------:R-:W-:Y:S01]  /*2170*/  UISETP.GT.U32.AND UP0, UPT, UR39, 0x4, UPT ;  /* 0x000000042700788c */ /* 0x000fe2000bf04070 */
[C---:B------:R-:W-:Y:S01]  /*2180*/  LOP3.LUT R5, R18.reuse, 0x3, RZ, 0xc0, !PT ;  /* 0x0000000312057812 */ /* 0x040fe200078ec0ff */
[----:B------:R-:W-:Y:S01]  /*2190*/  UISETP.GE.U32.AND UP1, UPT, UR40, 0x5, UPT ;  /* 0x000000052800788c */ /* 0x000fe2000bf26070 */
[----:B------:R-:W-:Y:S01]  /*21a0*/  LOP3.LUT R4, R18, 0x60, RZ, 0xc0, !PT ;  /* 0x0000006012047812 */ /* 0x000fe200078ec0ff */
[----:B------:R-:W-:Y:S01]  /*21b0*/  IMAD.SHL.U32 R8, R0, 0x40, RZ ;  /* 0x0000004000087824 */ /* 0x000fe200078e00ff */
[----:B------:R-:W-:Y:S01]  /*21c0*/  UISETP.LT.U32.AND UP0, UPT, UR40, 0x5, UP0 ;  /* 0x000000052800788c */ /* 0x000fe20008701070 */
[----:B------:R-:W-:Y:S01]  /*21d0*/  SHF.R.S32.HI R21, RZ, 0x1f, R89 ;  /* 0x0000001fff157819 */ /* 0x000fe20000011459 */
[----:B------:R-:W-:Y:S01]  /*21e0*/  ULDC.64 UR8, c[0x0][0x5d0] ;  /* 0x0001740000087ab9 */ /* 0x000fe20000000a00 */
[----:B------:R-:W-:Y:S01]  /*21f0*/  SHF.R.U32.HI R4, RZ, 0x1, R4 ;  /* 0x00000001ff047819 */ /* 0x000fe20000011604 */
[----:B------:R-:W-:-:S02]  /*2200*/  UIMAD.WIDE.U32 UR4, UR39, -0x33333333, URZ ;  /* 0xcccccccd270478a5 */ /* 0x000fc4000f8e003f */
[----:B------:R-:W-:Y:S01]  /*2210*/  USEL UR6, URZ, 0x1, !UP0 ;  /* 0x000000013f067887 */ /* 0x000fe2000c000000 */
[--C-:B------:R-:W-:Y:S01]  /*2220*/  IADD3 R7, RZ, -R4, -R3.reuse ;  /* 0x80000004ff077210 */ /* 0x100fe20007ffe803 */
[----:B------:R-:W-:Y:S01]  /*2230*/  USHF.R.U32.HI UR4, URZ, 0x2, UR5 ;  /* 0x000000023f047899 */ /* 0x000fe20008011605 */
[----:B------:R-:W-:Y:S01]  /*2240*/  LOP3.LUT R3, R8, 0x40, R3, 0xe2, !PT ;  /* 0x0000004008037812 */ /* 0x000fe200078ee203 */
[----:B------:R-:W-:Y:S01]  /*2250*/  IMAD R8, R21, UR8, RZ ;  /* 0x0000000815087c24 */ /* 0x000fe2000f8e02ff */
[----:B----4-:R-:W-:Y:S01]  /*2260*/  ISETP.GE.AND P0, PT, R11, R6, PT ;  /* 0x000000060b00720c */ /* 0x010fe20003f06270 */
[----:B------:R-:W-:Y:S01]  /*2270*/  IMAD R10, R5, -0x2, R6 ;  /* 0xfffffffe050a7824 */ /* 0x000fe200078e0206 */
[----:B------:R-:W-:Y:S01]  /*2280*/  ULOP3.LUT UR38, UR38, UR6, URZ, 0x3c, !UPT ;  /* 0x0000000626267292 */ /* 0x000fe2000f8e3c3f */
[----:B------:R-:W-:Y:S01]  /*2290*/  IMAD.SHL.U32 R5, R96, 0x100, RZ ;  /* 0x0000010060057824 */ /* 0x000fe200078e00ff */
[----:B------:R-:W-:Y:S01]  /*22a0*/  UIMAD UR39, UR4, -0x5, UR39 ;  /* 0xfffffffb042778a4 */ /* 0x000fe2000f8e0227 */
[----:B------:R-:W-:Y:S01]  /*22b0*/  IMAD.SHL.U32 R6, R18, 0x2, RZ ;  /* 0x0000000212067824 */ /* 0x000fe200078e00ff */
[----:B------:R-:W-:Y:S01]  /*22c0*/  @UP1 ULOP3.LUT UR38, UR38, 0x1, UR4, 0x78, !UPT ;  /* 0x0000000126261892 */ /* 0x000fe2000f8e7804 */
[----:B------:R-:W-:Y:S01]  /*22d0*/  IMAD R0, R0, -0x40, R7 ;  /* 0xffffffc000007824 */ /* 0x000fe200078e0207 */
[----:B------:R-:W-:Y:S01]  /*22e0*/  ISETP.GE.OR P0, PT, R5, UR7, P0 ;  /* 0x0000000705007c0c */ /* 0x000fe20008706670 */
[----:B------:R-:W-:Y:S01]  /*22f0*/  IMAD.WIDE R96, R96, 0x100, RZ ;  /* 0x0000010060607825 */ /* 0x000fe200078e02ff */
[----:B------:R-:W-:-:S03]  /*2300*/  LOP3.LUT R6, R11, 0x6, R6, 0xf8, !PT ;  /* 0x000000060b067812 */ /* 0x000fc600078ef806 */
[----:B------:R-:W-:Y:S01]  /*2310*/  IMAD R13, R89, UR9, R8 ;  /* 0x00000009590d7c24 */ /* 0x000fe2000f8e0208 */
[----:B------:R-:W-:Y:S02]  /*2320*/  SHF.R.S32.HI R7, RZ, 0x1f, R6 ;  /* 0x0000001fff077819 */ /* 0x000fe40000011406 */
[----:B------:R-:W-:Y:S01]  /*2330*/  LOP3.LUT R113, R96, R3, R4, 0xfe, !PT ;  /* 0x0000000360717212 */ /* 0x000fe200078efe04 */
[----:B------:R-:W-:Y:S01]  /*2340*/  IMAD.IADD R4, R10, 0x1, -R11 ;  /* 0x000000010a047824 */ /* 0x000fe200078e0a0b */
[----:B------:R-:W-:Y:S01]  /*2350*/  IADD3 R3, -R5, UR7, R0 ;  /* 0x0000000705037c10 */ /* 0x000fe2000fffe100 */
[----:B------:R-:W-:-:S04]  /*2360*/  IMAD.WIDE.U32 R8, R89, UR8, R6 ;  /* 0x0000000859087c25 */ /* 0x000fc8000f8e0006 */
[----:B------:R-:W-:Y:S02]  /*2370*/  IMAD.IADD R9, R9, 0x1, R13 ;  /* 0x0000000109097824 */ /* 0x000fe400078e020d */
[----:B------:R-:W-:Y:S01]  /*2380*/  IMAD.MOV.U32 R0, RZ, RZ, -0x1 ;  /* 0xffffffffff007424 */ /* 0x000fe200078e00ff */
[----:B------:R-:W-:Y:S06]  /*2390*/  @P0 BRA `(.L_x_34) ;  /* 0x0000004c00780947 */ /* 0x000fec0003800000 */
[----:B------:R-:W0:Y:S01]  /*23a0*/  LDC.64 R12, c[0x0][0x5c8] ;  /* 0x00017200ff0c7b82 */ /* 0x000e220000000a00 */
[----:B-----5:R-:W-:Y:S01]  /*23b0*/  FSETP.NEU.AND P1, PT, R90, RZ, PT ;  /* 0x000000ff5a00720b */ /* 0x020fe20003f2d000 */
[----:B------:R-:W-:Y:S01]  /*23c0*/  BSSY B0, `(.L_x_34) ;  /* 0x00004db000007945 */ /* 0x000fe20003800000 */
[----:B------:R-:W-:-:S04]  /*23d0*/  ISETP.GT.AND P6, PT, R4, RZ, PT ;  /* 0x000000ff0400720c */ /* 0x000fc80003fc4270 */
[----:B------:R-:W-:Y:S01]  /*23e0*/  ISETP.GT.AND P0, PT, R3, RZ, P6 ;  /* 0x000000ff0300720c */ /* 0x000fe20003704270 */
[-C--:B0-----:R-:W-:Y:S02]  /*23f0*/  IMAD R10, R97, R12.reuse, RZ ;  /* 0x0000000c610a7224 */ /* 0x081fe400078e02ff */
[----:B------:R-:W-:-:S04]  /*2400*/  IMAD.WIDE.U32 R104, R113, R12, R8 ;  /* 0x0000000c71687225 */ /* 0x000fc800078e0008 */
[----:B------:R-:W-:-:S04]  /*2410*/  IMAD R5, R113, R13, R10 ;  /* 0x0000000d71057224 */ /* 0x000fc800078e020a */
[----:B------:R-:W-:Y:S01]  /*2420*/  IMAD.IADD R95, R105, 0x1, R5 ;  /* 0x00000001695f7824 */ /* 0x000fe200078e0205 */
[----:B------:R-:W-:Y:S06]  /*2430*/  @!P1 BRA `(.L_x_35) ;  /* 0x0000003400749947 */ /* 0x000fec0003800000 */
[----:B------:R-:W0:Y:S01]  /*2440*/  LDC.64 R14, c[0x0][0x5b8] ;  /* 0x00016e00ff0e7b82 */ /* 0x000e220000000a00 */
[----:B------:R-:W-:-:S07]  /*2450*/  ULDC.64 UR4, c[0x0][0x5c0] ;  /* 0x0001700000047ab9 */ /* 0x000fce0000000a00 */
[----:B------:R-:W1:Y:S08]  /*2460*/  LDC.64 R98, c[0x0][0x5b0] ;  /* 0x00016c00ff627b82 */ /* 0x000e700000000a00 */
[----:B------:R-:W3:Y:S01]  /*2470*/  LDC.64 R10, c[0x0][0x5a8] ;  /* 0x00016a00ff0a7b82 */ /* 0x000ee20000000a00 */
[-C--:B0-----:R-:W-:Y:S02]  /*2480*/  IMAD R8, R21, R14.reuse, RZ ;  /* 0x0000000e15087224 */ /* 0x081fe400078e02ff */
[----:B------:R-:W-:-:S04]  /*2490*/  IMAD.WIDE.U32 R20, R89, R14, R6 ;  /* 0x0000000e59147225 */ /* 0x000fc800078e0006 */
[----:B--2---:R-:W-:Y:S02]  /*24a0*/  IMAD R91, R89, R15, R8 ;  /* 0x0000000f595b7224 */ /* 0x004fe400078e0208 */
[-C--:B-1----:R-:W-:Y:S02]  /*24b0*/  IMAD R8, R97, R98.reuse, RZ ;  /* 0x0000006261087224 */ /* 0x082fe400078e02ff */
[----:B------:R-:W-:Y:S02]  /*24c0*/  IMAD.IADD R93, R21, 0x1, R91 ;  /* 0x00000001155d7824 */ /* 0x000fe400078e025b */
[----:B------:R-:W-:Y:S02]  /*24d0*/  IMAD.MOV.U32 R92, RZ, RZ, R20 ;  /* 0x000000ffff5c7224 */ /* 0x000fe400078e0014 */
[C---:B------:R-:W-:Y:S02]  /*24e0*/  IMAD R109, R113.reuse, R99, R8 ;  /* 0x00000063716d7224 */ /* 0x040fe400078e0208 */
[----:B------:R-:W-:-:S04]  /*24f0*/  IMAD.WIDE.U32 R8, R113, R98, R92 ;  /* 0x0000006271087225 */ /* 0x000fc800078e005c */
[----:B------:R-:W-:Y:S01]  /*2500*/  IMAD.IADD R5, R9, 0x1, R109 ;  /* 0x0000000109057824 */ /* 0x000fe200078e026d */
[----:B---3--:R-:W-:-:S04]  /*2510*/  LEA R100, P1, R8, R10, 0x1 ;  /* 0x0000000a08647211 */ /* 0x008fc800078208ff */
[----:B------:R-:W-:-:S05]  /*2520*/  LEA.HI.X R101, R8, R11, R5, 0x1, P1 ;  /* 0x0000000b08657211 */ /* 0x000fca00008f0c05 */
[----:B------:R-:W2:Y:S01]  /*2530*/  @P0 LDG.E.LTC128B.U16 R5, desc[UR36][R100.64] ;  /* 0x0000002464050981 */ /* 0x000ea2000c1e1520 */
[----:B------:R-:W-:Y:S01]  /*2540*/  LEA R94, P1, R104, UR4, 0x1 ;  /* 0x00000004685e7c11 */ /* 0x000fe2000f8208ff */
[----:B------:R-:W-:Y:S01]  /*2550*/  IMAD.WIDE.U32 R8, R113, R98, R6 ;  /* 0x0000006271087225 */ /* 0x000fe200078e0006 */
[----:B------:R-:W-:Y:S01]  /*2560*/  ISETP.GT.AND P4, PT, R4, 0x1, PT ;  /* 0x000000010400780c */ /* 0x000fe20003f84270 */
[----:B------:R-:W-:Y:S01]  /*2570*/  BSSY B1, `(.L_x_36) ;  /* 0x0000012000017945 */ /* 0x000fe20003800000 */
[----:B------:R-:W-:Y:S01]  /*2580*/  LEA.HI.X R95, R104, UR5, R95, 0x1, P1 ;  /* 0x00000005685f7c11 */ /* 0x000fe200088f0c5f */
[----:B------:R-:W-:Y:S01]  /*2590*/  IMAD.IADD R9, R109, 0x1, R9 ;  /* 0x000000016d097824 */ /* 0x000fe200078e0209 */
[----:B------:R-:W-:Y:S02]  /*25a0*/  ISETP.GT.AND P1, PT, R3, RZ, P4 ;  /* 0x000000ff0300720c */ /* 0x000fe40002724270 */
[----:B------:R-:W-:Y:S01]  /*25b0*/  P2R R107, PR, RZ, 0x10 ;  /* 0x00000010ff6b7803 */ /* 0x000fe20000000000 */
[----:B------:R-:W-:-:S04]  /*25c0*/  IMAD.WIDE.U32 R102, R89, R14, R8 ;  /* 0x0000000e59667225 */ /* 0x000fc800078e0008 */
[----:B------:R-:W-:Y:S01]  /*25d0*/  IMAD.IADD R9, R91, 0x1, R103 ;  /* 0x000000015b097824 */ /* 0x000fe200078e0267 */
[----:B------:R-:W-:Y:S02]  /*25e0*/  LEA R8, P2, R102, R10, 0x1 ;  /* 0x0000000a66087211 */ /* 0x000fe400078408ff */
[----:B------:R-:W-:Y:S02]  /*25f0*/  SHF.L.U64.HI R103, R98, 0x3, R99 ;  /* 0x0000000362677819 */ /* 0x000fe40000010263 */
[----:B------:R-:W-:Y:S01]  /*2600*/  LEA.HI.X R9, R102, R11, R9, 0x1, P2 ;  /* 0x0000000b66097211 */ /* 0x000fe200010f0c09 */
[----:B------:R-:W-:Y:S02]  /*2610*/  IMAD.SHL.U32 R102, R98, 0x8, RZ ;  /* 0x0000000862667824 */ /* 0x000fe400078e00ff */
[----:B--2---:R-:W-:-:S05]  /*2620*/  HADD2.F32 R15, -RZ, R5.H0_H0 ;  /* 0x20000005ff0f7230 */ /* 0x004fca0000004100 */
[----:B------:R-:W-:-:S04]  /*2630*/  FMUL R15, R15, R90 ;  /* 0x0000005a0f0f7220 */ /* 0x000fc80000400000 */
[----:B------:R-:W-:-:S05]  /*2640*/  FFMA R15, R56, R88, R15 ;  /* 0x00000058380f7223 */ /* 0x000fca000000000f */
[----:B------:R-:W-:-:S05]  /*2650*/  F2FP.F16.F32.PACK_AB R15, RZ, R15 ;  /* 0x0000000fff0f723e */ /* 0x000fca00000000ff */
[----:B------:R0:W-:Y:S01]  /*2660*/  @P0 STG.E.U16 desc[UR36][R94.64], R15 ;  /* 0x0000000f5e000986 */ /* 0x0001e2000c101524 */
[----:B------:R-:W-:Y:S05]  /*2670*/  @!P1 BRA `(.L_x_37) ;  /* 0x0000000000049947 */ /* 0x000fea0003800000 */
[----:B------:R1:W5:Y:S02]  /*2680*/  LDG.E.LTC128B.U16 R5, desc[UR36][R8.64+0x2] ;  /* 0x0000022408057981 */ /* 0x000364000c1e1520 */
.L_x_37:
[----:B------:R-:W-:Y:S05]  /*2690*/  BSYNC B1 ;  /* 0x0000000000017941 */ /* 0x000fea0003800000 */
.L_x_36:
[----:B0----5:R-:W-:Y:S01]  /*26a0*/  HADD2.F32 R15, -RZ, R5.H0_H0 ;  /* 0x20000005ff0f7230 */ /* 0x021fe20000004100 */
[----:B------:R-:W-:Y:S01]  /*26b0*/  ISETP.GT.AND P0, PT, R3, 0x8, P6 ;  /* 0x000000080300780c */ /* 0x000fe20003704270 */
[----:B------:R-:W-:-:S04]  /*26c0*/  IMAD.WIDE.U32 R104, R113, R98, R102 ;  /* 0x0000006271687225 */ /* 0x000fc800078e0066 */
[----:B------:R-:W-:Y:S01]  /*26d0*/  FMUL R56, R15, R90 ;  /* 0x0000005a0f387220 */ /* 0x000fe20000400000 */
[----:B------:R-:W-:Y:S01]  /*26e0*/  IMAD.IADD R109, R109, 0x1, R105 ;  /* 0x000000016d6d7824 */ /* 0x000fe200078e0269 */
[----:B------:R-:W-:Y:S02]  /*26f0*/  IADD3 R15, P2, R20, R104, RZ ;  /* 0x00000068140f7210 */ /* 0x000fe40007f5e0ff */
[----:B------:R-:W-:-:S03]  /*2700*/  FFMA R57, R57, R88, R56 ;  /* 0x0000005839397223 */ /* 0x000fc60000000038 */
[----:B------:R-:W-:Y:S01]  /*2710*/  IMAD.X R100, R109, 0x1, R93, P2 ;  /* 0x000000016d647824 */ /* 0x000fe200010e065d */
[C---:B------:R-:W-:Y:S02]  /*2720*/  LEA R56, P2, R15.reuse, R10, 0x1 ;  /* 0x0000000a0f387211 */ /* 0x040fe400078408ff */
[----:B------:R-:W-:Y:S02]  /*2730*/  F2FP.F16.F32.PACK_AB R101, RZ, R57 ;  /* 0x00000039ff65723e */ /* 0x000fe400000000ff */
[----:B------:R-:W-:Y:S02]  /*2740*/  LEA.HI.X R57, R15, R11, R100, 0x1, P2 ;  /* 0x0000000b0f397211 */ /* 0x000fe400010f0c64 */
[----:B------:R-:W-:Y:S01]  /*2750*/  PRMT R15, R5, 0x7610, R15 ;  /* 0x00007610050f7816 */ /* 0x000fe2000000000f */
[----:B------:R0:W-:Y:S05]  /*2760*/  @P1 STG.E.U16 desc[UR36][R94.64+0x2], R101 ;  /* 0x000002655e001986 */ /* 0x0001ea000c101524 */
[----:B------:R2:W3:Y:S01]  /*2770*/  @P0 LDG.E.LTC128B.U16 R15, desc[UR36][R56.64] ;  /* 0x00000024380f0981 */ /* 0x0004e2000c1e1520 */
[----:B------:R-:W-:Y:S01]  /*2780*/  IADD3 R104, P1, R6, R104, RZ ;  /* 0x0000006806687210 */ /* 0x000fe20007f3e0ff */
[----:B------:R-:W-:Y:S01]  /*2790*/  BSSY B1, `(.L_x_38) ;  /* 0x0000012000017945 */ /* 0x000fe20003800000 */
[----:B------:R-:W-:-:S03]  /*27a0*/  SHF.L.U64.HI R111, R12, 0x4, R13 ;  /* 0x000000040c6f7819 */ /* 0x000fc6000001020d */
[----:B------:R-:W-:Y:S01]  /*27b0*/  IMAD.X R105, R7, 0x1, R109, P1 ;  /* 0x0000000107697824 */ /* 0x000fe200008e066d */
[----:B------:R-:W-:Y:S01]  /*27c0*/  ISETP.GT.AND P1, PT, R3, 0x8, P4 ;  /* 0x000000080300780c */ /* 0x000fe20002724270 */
[----:B------:R-:W-:Y:S02]  /*27d0*/  IMAD.SHL.U32 R109, R12, 0x10, RZ ;  /* 0x000000100c6d7824 */ /* 0x000fe400078e00ff */
[----:B------:R-:W-:-:S03]  /*27e0*/  IMAD.WIDE.U32 R104, R89, R14, R104 ;  /* 0x0000000e59687225 */ /* 0x000fc600078e0068 */
[----:B------:R-:W-:Y:S02]  /*27f0*/  IADD3 R100, P2, R109, R94, RZ ;  /* 0x0000005e6d647210 */ /* 0x000fe40007f5e0ff */
[----:B--2---:R-:W-:-:S03]  /*2800*/  LEA R56, P3, R104, R10, 0x1 ;  /* 0x0000000a68387211 */ /* 0x004fc600078608ff */
[----:B0-----:R-:W-:Y:S02]  /*2810*/  IMAD.X R101, R111, 0x1, R95, P2 ;  /* 0x000000016f657824 */ /* 0x001fe400010e065f */
[----:B---3--:R-:W-:-:S05]  /*2820*/  HADD2.F32 R5, -RZ, R15.H0_H0 ;  /* 0x2000000fff057230 */ /* 0x008fca0000004100 */
[----:B------:R-:W-:-:S04]  /*2830*/  FMUL R5, R5, R90 ;  /* 0x0000005a05057220 */ /* 0x000fc80000400000 */
[----:B------:R-:W-:Y:S01]  /*2840*/  FFMA R5, R58, R88, R5 ;  /* 0x000000583a057223 */ /* 0x000fe20000000005 */
[----:B------:R-:W-:-:S04]  /*2850*/  IMAD.IADD R58, R91, 0x1, R105 ;  /* 0x000000015b3a7824 */ /* 0x000fc800078e0269 */
[----:B------:R-:W-:Y:S02]  /*2860*/  F2FP.F16.F32.PACK_AB R5, RZ, R5 ;  /* 0x00000005ff05723e */ /* 0x000fe400000000ff */
[----:B------:R-:W-:-:S03]  /*2870*/  LEA.HI.X R57, R104, R11, R58, 0x1, P3 ;  /* 0x0000000b68397211 */ /* 0x000fc600018f0c3a */
[----:B------:R0:W-:Y:S01]  /*2880*/  @P0 STG.E.U16 desc[UR36][R100.64], R5 ;  /* 0x0000000564000986 */ /* 0x0001e2000c101524 */
[----:B------:R-:W-:Y:S05]  /*2890*/  @!P1 BRA `(.L_x_39) ;  /* 0x0000000000049947 */ /* 0x000fea0003800000 */
[----:B------:R2:W5:Y:S02]  /*28a0*/  LDG.E.LTC128B.U16 R15, desc[UR36][R56.64+0x2] ;  /* 0x00000224380f7981 */ /* 0x000564000c1e1520 */
.L_x_39:
[----:B------:R-:W-:Y:S05]  /*28b0*/  BSYNC B1 ;  /* 0x0000000000017941 */ /* 0x000fea0003800000 */
.L_x_38:
[----:B0----5:R-:W-:Y:S01]  /*28c0*/  HADD2.F32 R5, -RZ, R15.H0_H0 ;  /* 0x2000000fff057230 */ /* 0x021fe20000004100 */
[----:B------:R-:W-:Y:S01]  /*28d0*/  ISETP.GT.AND P4, PT, R4, 0x8, PT ;  /* 0x000000080400780c */ /* 0x000fe20003f84270 */
[----:B------:R-:W-:Y:S01]  /*28e0*/  BSSY B1, `(.L_x_40) ;  /* 0x000000d000017945 */ /* 0x000fe20003800000 */
[----:B------:R-:W-:Y:S02]  /*28f0*/  PRMT R104, R15, 0x7610, R104 ;  /* 0x000076100f687816 */ /* 0x000fe40000000068 */
[----:B------:R-:W-:Y:S01]  /*2900*/  FMUL R58, R5, R90 ;  /* 0x0000005a053a7220 */ /* 0x000fe20000400000 */
[----:B------:R-:W-:Y:S02]  /*2910*/  ISETP.GT.AND P0, PT, R3, RZ, P4 ;  /* 0x000000ff0300720c */ /* 0x000fe40002704270 */
[----:B------:R-:W-:Y:S01]  /*2920*/  P2R R108, PR, RZ, 0x10 ;  /* 0x00000010ff6c7803 */ /* 0x000fe20000000000 */
[----:B------:R-:W-:Y:S01]  /*2930*/  FFMA R58, R59, R88, R58 ;  /* 0x000000583b3a7223 */ /* 0x000fe2000000003a */
[----:B------:R-:W-:-:S04]  /*2940*/  IMAD.MOV.U32 R59, RZ, RZ, R101 ;  /* 0x000000ffff3b7224 */ /* 0x000fc800078e0065 */
[----:B------:R-:W-:-:S04]  /*2950*/  F2FP.F16.F32.PACK_AB R58, RZ, R58 ;  /* 0x0000003aff3a723e */ /* 0x000fc800000000ff */
[----:B------:R-:W-:Y:S01]  /*2960*/  PRMT R5, R58, 0x7610, R5 ;  /* 0x000076103a057816 */ /* 0x000fe20000000005 */
[----:B------:R-:W-:-:S05]  /*2970*/  IMAD.MOV.U32 R58, RZ, RZ, R100 ;  /* 0x000000ffff3a7224 */ /* 0x000fca00078e0064 */
[----:B------:R0:W-:Y:S01]  /*2980*/  @P1 STG.E.U16 desc[UR36][R58.64+0x2], R5 ;  /* 0x000002053a001986 */ /* 0x0001e2000c101524 */
[----:B------:R-:W-:Y:S05]  /*2990*/  @!P0 BRA `(.L_x_41) ;  /* 0x0000000000048947 */ /* 0x000fea0003800000 */
[----:B------:R3:W5:Y:S02]  /*29a0*/  LDG.E.LTC128B.U16 R104, desc[UR36][R8.64+0x10] ;  /* 0x0000102408687981 */ /* 0x000764000c1e1520 */
.L_x_41:
[----:B------:R-:W-:Y:S05]  /*29b0*/  BSYNC B1 ;  /* 0x0000000000017941 */ /* 0x000fea0003800000 */
.L_x_40:
[----:B-----5:R-:W-:Y:S01]  /*29c0*/  HADD2.F32 R15, -RZ, R104.H0_H0 ;  /* 0x20000068ff0f7230 */ /* 0x020fe20000004100 */
[----:B------:R-:W-:Y:S01]  /*29d0*/  ISETP.GT.AND P3, PT, R4, 0x9, PT ;  /* 0x000000090400780c */ /* 0x000fe20003f64270 */
[C---:B0-----:R-:W-:Y:S01]  /*29e0*/  IMAD.SHL.U32 R5, R12.reuse, 0x100, RZ ;  /* 0x000001000c057824 */ /* 0x041fe200078e00ff */
[----:B------:R-:W-:Y:S02]  /*29f0*/  BSSY B1, `(.L_x_42) ;  /* 0x000000c000017945 */ /* 0x000fe40003800000 */
[----:B------:R-:W-:Y:S01]  /*2a00*/  FMUL R105, R15, R90 ;  /* 0x0000005a0f697220 */ /* 0x000fe20000400000 */
[----:B------:R-:W-:Y:S02]  /*2a10*/  SHF.L.U64.HI R15, R12, 0x8, R13 ;  /* 0x000000080c0f7819 */ /* 0x000fe4000001020d */
[----:B------:R-:W-:Y:S01]  /*2a20*/  IADD3 R12, P1, P2, R5, R94, R109 ;  /* 0x0000005e050c7210 */ /* 0x000fe20007a3e06d */
[----:B------:R-:W-:Y:S01]  /*2a30*/  FFMA R105, R60, R88, R105 ;  /* 0x000000583c697223 */ /* 0x000fe20000000069 */
[----:B------:R-:W-:-:S02]  /*2a40*/  P2R R109, PR, RZ, 0x8 ;  /* 0x00000008ff6d7803 */ /* 0x000fc40000000000 */
[----:B------:R-:W-:Y:S02]  /*2a50*/  IADD3.X R13, R15, R95, R111, P1, P2 ;  /* 0x0000005f0f0d7210 */ /* 0x000fe40000fe446f */
[----:B------:R-:W-:Y:S02]  /*2a60*/  F2FP.F16.F32.PACK_AB R105, RZ, R105 ;  /* 0x00000069ff69723e */ /* 0x000fe400000000ff */
[----:B------:R-:W-:-:S03]  /*2a70*/  ISETP.GT.AND P1, PT, R3, RZ, P3 ;  /* 0x000000ff0300720c */ /* 0x000fc60001f24270 */
[----:B------:R0:W-:Y:S10]  /*2a80*/  @P0 STG.E.U16 desc[UR36][R94.64+0x10], R105 ;  /* 0x000010695e000986 */ /* 0x0001f4000c101524 */
[----:B------:R-:W-:Y:S05]  /*2a90*/  @!P1 BRA `(.L_x_43) ;  /* 0x0000000000049947 */ /* 0x000fea0003800000 */
[----:B------:R4:W5:Y:S02]  /*2aa0*/  LDG.E.LTC128B.U16 R104, desc[UR36][R8.64+0x12] ;  /* 0x0000122408687981 */ /* 0x000964000c1e1520 */
.L_x_43:
[----:B------:R-:W-:Y:S05]  /*2ab0*/  BSYNC B1 ;  /* 0x0000000000017941 */ /* 0x000fea0003800000 */
.L_x_42:
[----:B0----5:R-:W-:Y:S01]  /*2ac0*/  HADD2.F32 R105, -RZ, R104.H0_H0 ;  /* 0x20000068ff697230 */ /* 0x021fe20000004100 */
[----:B------:R-:W-:Y:S01]  /*2ad0*/  ISETP.GT.AND P0, PT, R3, 0x8, P4 ;  /* 0x000000080300780c */ /* 0x000fe20002704270 */
[----:B------:R-:W-:Y:S03]  /*2ae0*/  BSSY B1, `(.L_x_44) ;  /* 0x000000a000017945 */ /* 0x000fe60003800000 */
[----:B------:R-:W-:-:S04]  /*2af0*/  FMUL R60, R105, R90 ;  /* 0x0000005a693c7220 */ /* 0x000fc80000400000 */
[----:B------:R-:W-:Y:S01]  /*2b00*/  FFMA R60, R61, R88, R60 ;  /* 0x000000583d3c7223 */ /* 0x000fe2000000003c */
[----:B------:R-:W-:-:S04]  /*2b10*/  @P1 IMAD.MOV.U32 R61, RZ, RZ, R95 ;  /* 0x000000ffff3d1224 */ /* 0x000fc800078e005f */
[----:B------:R-:W-:-:S04]  /*2b20*/  F2FP.F16.F32.PACK_AB R60, RZ, R60 ;  /* 0x0000003cff3c723e */ /* 0x000fc800000000ff */
[----:B------:R-:W-:Y:S01]  /*2b30*/  PRMT R105, R60, 0x7610, R105 ;  /* 0x000076103c697816 */ /* 0x000fe20000000069 */
[----:B------:R-:W-:-:S05]  /*2b40*/  @P1 IMAD.MOV.U32 R60, RZ, RZ, R94 ;  /* 0x000000ffff3c1224 */ /* 0x000fca00078e005e */
[----:B------:R0:W-:Y:S01]  /*2b50*/  @P1 STG.E.U16 desc[UR36][R60.64+0x12], R105 ;  /* 0x000012693c001986 */ /* 0x0001e2000c101524 */
[----:B------:R-:W-:Y:S05]  /*2b60*/  @!P0 BRA `(.L_x_45) ;  /* 0x0000000000048947 */ /* 0x000fea0003800000 */
[----:B------:R0:W5:Y:S02]  /*2b70*/  LDG.E.LTC128B.U16 R104, desc[UR36][R56.64+0x10] ;  /* 0x0000102438687981 */ /* 0x000164000c1e1520 */
.L_x_45:
[----:B------:R-:W-:Y:S05]  /*2b80*/  BSYNC B1 ;  /* 0x0000000000017941 */ /* 0x000fea0003800000 */
.L_x_44:
[----:B0----5:R-:W-:Y:S01]  /*2b90*/  HADD2.F32 R61, -RZ, R104.H0_H0 ;  /* 0x20000068ff3d7230 */ /* 0x021fe20000004100 */
[----:B------:R-:W-:Y:S01]  /*2ba0*/  ISETP.GT.AND P1, PT, R3, 0x8, P3 ;  /* 0x000000080300780c */ /* 0x000fe20001f24270 */
[----:B------:R-:W-:Y:S03]  /*2bb0*/  BSSY B1, `(.L_x_46) ;  /* 0x0000007000017945 */ /* 0x000fe60003800000 */
[----:B------:R-:W-:-:S04]  /*2bc0*/  FMUL R61, R61, R90 ;  /* 0x0000005a3d3d7220 */ /* 0x000fc80000400000 */
[----:B------:R-:W-:-:S05]  /*2bd0*/  FFMA R61, R62, R88, R61 ;  /* 0x000000583e3d7223 */ /* 0x000fca000000003d */
[----:B------:R-:W-:-:S05]  /*2be0*/  F2FP.F16.F32.PACK_AB R61, RZ, R61 ;  /* 0x0000003dff3d723e */ /* 0x000fca00000000ff */
[----:B------:R0:W-:Y:S01]  /*2bf0*/  @P0 STG.E.U16 desc[UR36][R58.64+0x10], R61 ;  /* 0x0000103d3a000986 */ /* 0x0001e2000c101524 */
[----:B------:R-:W-:Y:S05]  /*2c00*/  @!P1 BRA `(.L_x_47) ;  /* 0x0000000000049947 */ /* 0x000fea0003800000 */
[----:B------:R0:W5:Y:S02]  /*2c10*/  LDG.E.LTC128B.U16 R104, desc[UR36][R56.64+0x12] ;  /* 0x0000122438687981 */ /* 0x000164000c1e1520 */
.L_x_47:
[----:B------:R-:W-:Y:S05]  /*2c20*/  BSYNC B1 ;  /* 0x0000000000017941 */ /* 0x000fea0003800000 */
.L_x_46:
[----:B0----5:R-:W-:Y:S01]  /*2c30*/  HADD2.F32 R61, -RZ, R104.H0_H0 ;  /* 0x20000068ff3d7230 */ /* 0x021fe20000004100 */
[----:B------:R-:W-:Y:S01]  /*2c40*/  IADD3 R113, P0, R113, 0x80, RZ ;  /* 0x0000008071717810 */ /* 0x000fe20007f1e0ff */
[----:B------:R-:W-:Y:S01]  /*2c50*/  BSSY B1, `(.L_x_48) ;  /* 0x000000b000017945 */ /* 0x000fe20003800000 */
[----:B------:R-:W-:Y:S02]  /*2c60*/  ISETP.GT.AND P2, PT, R4, 0x10, PT ;  /* 0x000000100400780c */ /* 0x000fe40003f44270 */
[----:B------:R-:W-:Y:S01]  /*2c70*/  FMUL R60, R61, R90 ;  /* 0x0000005a3d3c7220 */ /* 0x000fe20000400000 */
[----:B------:R-:W-:Y:S01]  /*2c80*/  IMAD.X R97, RZ, RZ, R97, P0 ;  /* 0x000000ffff617224 */ /* 0x000fe200000e0661 */
[----:B------:R-:W-:Y:S02]  /*2c90*/  ISETP.GT.AND P0, PT, R3, RZ, P2 ;  /* 0x000000ff0300720c */ /* 0x000fe40001704270 */
[----:B------:R-:W-:Y:S01]  /*2ca0*/  FFMA R60, R63, R88, R60 ;  /* 0x000000583f3c7223 */ /* 0x000fe2000000003c */
[----:B------:R-:W-:-:S04]  /*2cb0*/  P2R R105, PR, RZ, 0x4 ;  /* 0x00000004ff697803 */ /* 0x000fc80000000000 */
[----:B------:R-:W-:-:S05]  /*2cc0*/  F2FP.F16.F32.PACK_AB R60, RZ, R60 ;  /* 0x0000003cff3c723e */ /* 0x000fca00000000ff */
[----:B------:R0:W-:Y:S01]  /*2cd0*/  @P1 STG.E.U16 desc[UR36][R58.64+0x12], R60 ;  /* 0x0000123c3a001986 */ /* 0x0001e2000c101524 */
[----:B------:R-:W-:Y:S05]  /*2ce0*/  @!P0 BRA `(.L_x_49) ;  /* 0x0000000000048947 */ /* 0x000fea0003800000 */
[----:B------:R0:W5:Y:S02]  /*2cf0*/  LDG.E.LTC128B.U16 R104, desc[UR36][R8.64+0x20] ;  /* 0x0000202408687981 */ /* 0x000164000c1e1520 */
.L_x_49:
[----:B------:R-:W-:Y:S05]  /*2d00*/  BSYNC B1 ;  /* 0x0000000000017941 */ /* 0x000fea0003800000 */
.L_x_48:
[----:B-----5:R-:W-:Y:S01]  /*2d10*/  HADD2.F32 R21, -RZ, R104.H0_H0 ;  /* 0x20000068ff157230 */ /* 0x020fe20000004100 */
[----:B------:R-:W-:Y:S01]  /*2d20*/  ISETP.GT.AND P1, PT, R4, 0x11, PT ;  /* 0x000000110400780c */ /* 0x000fe20003f24270 */
[-C--:B0-----:R-:W-:Y:S01]  /*2d30*/  IMAD R60, R97, R98.reuse, RZ ;  /* 0x00000062613c7224 */ /* 0x081fe200078e02ff */
[----:B------:R-:W-:Y:S01]  /*2d40*/  BSSY B1, `(.L_x_50) ;  /* 0x0000021000017945 */ /* 0x000fe20003800000 */
[----:B------:R-:W-:-:S04]  /*2d50*/  IMAD.WIDE.U32 R62, R113, R98, R6 ;  /* 0x00000062713e7225 */ /* 0x000fc800078e0006 */
[----:B------:R-:W-:Y:S01]  /*2d60*/  FMUL R21, R21, R90 ;  /* 0x0000005a15157220 */ /* 0x000fe20000400000 */
[----:B------:R-:W-:-:S03]  /*2d70*/  IMAD R111, R113, R99, R60 ;  /* 0x00000063716f7224 */ /* 0x000fc600078e023c */
[----:B------:R-:W-:Y:S01]  /*2d80*/  FFMA R21, R64, R88, R21 ;  /* 0x0000005840157223 */ /* 0x000fe20000000015 */
[----:B------:R-:W-:-:S04]  /*2d90*/  IMAD.WIDE.U32 R60, R113, R98, R92 ;  /* 0x00000062713c7225 */ /* 0x000fc800078e005c */
[----:B------:R-:W-:Y:S01]  /*2da0*/  F2FP.F16.F32.PACK_AB R21, RZ, R21 ;  /* 0x00000015ff15723e */ /* 0x000fe200000000ff */
[----:B------:R-:W-:Y:S02]  /*2db0*/  IMAD.IADD R63, R111, 0x1, R63 ;  /* 0x000000016f3f7824 */ /* 0x000fe400078e023f */
[----:B------:R-:W-:Y:S01]  /*2dc0*/  IMAD.WIDE.U32 R98, R113, R98, R102 ;  /* 0x0000006271627225 */ /* 0x000fe200078e0066 */
[----:B------:R-:W-:-:S03]  /*2dd0*/  PRMT R97, R21, 0x7610, R97 ;  /* 0x0000761015617816 */ /* 0x000fc60000000061 */
[----:B------:R-:W-:Y:S02]  /*2de0*/  IMAD.IADD R21, R61, 0x1, R111 ;  /* 0x000000013d157824 */ /* 0x000fe400078e026f */
[----:B------:R0:W-:Y:S01]  /*2df0*/  @P0 STG.E.U16 desc[UR36][R94.64+0x20], R97 ;  /* 0x000020615e000986 */ /* 0x0001e2000c101524 */
[----:B------:R-:W-:Y:S02]  /*2e00*/  IMAD.IADD R111, R111, 0x1, R99 ;  /* 0x000000016f6f7824 */ /* 0x000fe400078e0263 */
[----:B0-----:R-:W-:Y:S01]  /*2e10*/  IMAD.WIDE.U32 R96, R89, R14, R62 ;  /* 0x0000000e59607225 */ /* 0x001fe200078e003e */
[----:B------:R-:W-:-:S04]  /*2e20*/  LEA R62, P0, R60, R10, 0x1 ;  /* 0x0000000a3c3e7211 */ /* 0x000fc800078008ff */
[----:B------:R-:W-:Y:S01]  /*2e30*/  LEA.HI.X R63, R60, R11, R21, 0x1, P0 ;  /* 0x0000000b3c3f7211 */ /* 0x000fe200000f0c15 */
[----:B------:R-:W-:Y:S01]  /*2e40*/  IMAD.IADD R21, R91, 0x1, R97 ;  /* 0x000000015b157824 */ /* 0x000fe200078e0261 */
[----:B------:R-:W-:-:S04]  /*2e50*/  LEA R60, P0, R96, R10, 0x1 ;  /* 0x0000000a603c7211 */ /* 0x000fc800078008ff */
[----:B------:R-:W-:Y:S02]  /*2e60*/  LEA.HI.X R61, R96, R11, R21, 0x1, P0 ;  /* 0x0000000b603d7211 */ /* 0x000fe400000f0c15 */
[----:B------:R-:W-:-:S05]  /*2e70*/  IADD3 R64, P0, R20, R98, RZ ;  /* 0x0000006214407210 */ /* 0x000fca0007f1e0ff */
[----:B------:R-:W-:Y:S01]  /*2e80*/  IMAD.X R92, R111, 0x1, R93, P0 ;  /* 0x000000016f5c7824 */ /* 0x000fe200000e065d */
[----:B------:R-:W-:-:S05]  /*2e90*/  IADD3 R20, P0, R6, R98, RZ ;  /* 0x0000006206147210 */ /* 0x000fca0007f1e0ff */
[----:B------:R-:W-:Y:S01]  /*2ea0*/  IMAD.X R21, R7, 0x1, R111, P0 ;  /* 0x0000000107157824 */ /* 0x000fe200000e066f */
[----:B------:R-:W-:Y:S01]  /*2eb0*/  LEA R6, P0, R64, R10, 0x1 ;  /* 0x0000000a40067211 */ /* 0x000fe200078008ff */
[----:B------:R-:W-:-:S03]  /*2ec0*/  IMAD.WIDE.U32 R20, R89, R14, R20 ;  /* 0x0000000e59147225 */ /* 0x000fc600078e0014 */
[----:B------:R-:W-:Y:S02]  /*2ed0*/  LEA.HI.X R7, R64, R11, R92, 0x1, P0 ;  /* 0x0000000b40077211 */ /* 0x000fe400000f0c5c */
[----:B------:R-:W-:Y:S01]  /*2ee0*/  P2R R89, PR, RZ, 0x2 ;  /* 0x00000002ff597803 */ /* 0x000fe20000000000 */
[----:B------:R-:W-:Y:S01]  /*2ef0*/  IMAD.IADD R91, R91, 0x1, R21 ;  /* 0x000000015b5b7824 */ /* 0x000fe200078e0215 */
[----:B------:R-:W-:-:S04]  /*2f00*/  LEA R10, P0, R20, R10, 0x1 ;  /* 0x0000000a140a7211 */ /* 0x000fc800078008ff */
[----:B------:R-:W-:Y:S02]  /*2f10*/  LEA.HI.X R11, R20, R11, R91, 0x1, P0 ;  /* 0x0000000b140b7211 */ /* 0x000fe400000f0c5b */
[----:B------:R-:W-:-:S13]  /*2f20*/  ISETP.GT.AND P0, PT, R3, RZ, P1 ;  /* 0x000000ff0300720c */ /* 0x000fda0000f04270 */
[----:B------:R-:W-:Y:S05]  /*2f30*/  @!P0 BRA `(.L_x_51) ;  /* 0x0000000000048947 */ /* 0x000fea0003800000 */
[----:B------:R0:W5:Y:S02]  /*2f40*/  LDG.E.LTC128B.U16 R104, desc[UR36][R8.64+0x22] ;  /* 0x0000222408687981 */ /* 0x000164000c1e1520 */
.L_x_51:
[----:B------:R-:W-:Y:S05]  /*2f50*/  BSYNC B1 ;  /* 0x0000000000017941 */ /* 0x000fea0003800000 */
.L_x_50:
[----:B-----5:R-:W-:Y:S01]  /*2f60*/  HADD2.F32 R21, -RZ, R104.H0_H0 ;  /* 0x20000068ff157230 */ /* 0x020fe20000004100 */
[----:B------:R-:W-:Y:S01]  /*2f70*/  BSSY B1, `(.L_x_52) ;  /* 0x000000a000017945 */ /* 0x000fe20003800000 */
[----:B------:R-:W-:-:S03]  /*2f80*/  @P0 IMAD.MOV.U32 R20, RZ, RZ, R94 ;  /* 0x000000ffff140224 */ /* 0x000fc600078e005e */
[----:B------:R-:W-:Y:S01]  /*2f90*/  FMUL R14, R21, R90 ;  /* 0x0000005a150e7220 */ /* 0x000fe20000400000 */
[----:B------:R-:W-:-:S03]  /*2fa0*/  @P0 IMAD.MOV.U32 R21, RZ, RZ, R95 ;  /* 0x000000ffff150224 */ /* 0x000fc600078e005f */
[----:B------:R-:W-:-:S05]  /*2fb0*/  FFMA R14, R65, R88, R14 ;  /* 0x00000058410e7223 */ /* 0x000fca000000000e */
[----:B------:R-:W-:-:S05]  /*2fc0*/  F2FP.F16.F32.PACK_AB R14, RZ, R14 ;  /* 0x0000000eff0e723e */ /* 0x000fca00000000ff */
[----:B------:R0:W-:Y:S01]  /*2fd0*/  @P0 STG.E.U16 desc[UR36][R20.64+0x22], R14 ;  /* 0x0000220e14000986 */ /* 0x0001e2000c101524 */
[----:B------:R-:W-:-:S13]  /*2fe0*/  ISETP.GT.AND P0, PT, R3, 0x8, P2 ;  /* 0x000000080300780c */ /* 0x000fda0001704270 */
[----:B0-----:R-:W-:Y:S05]  /*2ff0*/  @!P0 BRA `(.L_x_53) ;  /* 0x0000000000048947 */ /* 0x001fea0003800000 */
[----:B------:R0:W5:Y:S02]  /*3000*/  LDG.E.LTC128B.U16 R104, desc[UR36][R56.64+0x20] ;  /* 0x0000202438687981 */ /* 0x000164000c1e1520 */
.L_x_53:
[----:B------:R-:W-:Y:S05]  /*3010*/  BSYNC B1 ;  /* 0x0000000000017941 */ /* 0x000fea0003800000 */
.L_x_52:
[----:B-----5:R-:W-:Y:S01]  /*3020*/  HADD2.F32 R21, -RZ, R104.H0_H0 ;  /* 0x20000068ff157230 */ /* 0x020fe20000004100 */
[----:B------:R-:W-:Y:S04]  /*3030*/  BSSY B1, `(.L_x_54) ;  /* 0x0000008000017945 */ /* 0x000fe80003800000 */
[----:B------:R-:W-:-:S04]  /*3040*/  FMUL R21, R21, R90 ;  /* 0x0000005a15157220 */ /* 0x000fc80000400000 */
[----:B------:R-:W-:-:S05]  /*3050*/  FFMA R21, R66, R88, R21 ;  /* 0x0000005842157223 */ /* 0x000fca0000000015 */
[----:B------:R-:W-:-:S05]  /*3060*/  F2FP.F16.F32.PACK_AB R21, RZ, R21 ;  /* 0x00000015ff15723e */ /* 0x000fca00000000ff */
[----:B------:R0:W-:Y:S01]  /*3070*/  @P0 STG.E.U16 desc[UR36][R58.64+0x20], R21 ;  /* 0x000020153a000986 */ /* 0x0001e2000c101524 */
[----:B------:R-:W-:-:S13]  /*3080*/  ISETP.GT.AND P0, PT, R3, 0x8, P1 ;  /* 0x000000080300780c */ /* 0x000fda0000f04270 */
[----:B0-----:R-:W-:Y:S05]  /*3090*/  @!P0 BRA `(.L_x_55) ;  /* 0x0000000000048947 */ /* 0x001fea0003800000 */
[----:B------:R0:W5:Y:S02]  /*30a0*/  LDG.E.LTC128B.U16 R104, desc[UR36][R56.64+0x22] ;  /* 0x0000222438687981 */ /* 0x000164000c1e1520 */
.L_x_55:
[----:B------:R-:W-:Y:S05]  /*30b0*/  BSYNC B1 ;  /* 0x0000000000017941 */ /* 0x000fea0003800000 */
.L_x_54:
[----:B-----5:R-:W-:Y:S01]  /*30c0*/  HADD2.F32 R21, -RZ, R104.H0_H0 ;  /* 0x20000068ff157230 */ /* 0x020fe20000004100 */
[----:B------:R-:W-:Y:S01]  /*30d0*/  ISETP.GT.AND P2, PT, R4, 0x18, PT ;  /* 0x000000180400780c */ /* 0x000fe20003f44270 */
[----:B------:R-:W-:Y:S03]  /*30e0*/  BSSY B1, `(.L_x_56) ;  /* 0x0000009000017945 */ /* 0x000fe60003800000 */
[----:B------:R-:W-:Y:S01]  /*30f0*/  FMUL R14, R21, R90 ;  /* 0x0000005a150e7220 */ /* 0x000fe20000400000 */
[----:B------:R-:W-:-:S03]  /*3100*/  P2R R91, PR, RZ, 0x4 ;  /* 0x00000004ff5b7803 */ /* 0x000fc60000000000 */
[----:B------:R-:W-:-:S05]  /*3110*/  FFMA R14, R67, R88, R14 ;  /* 0x00000058430e7223 */ /* 0x000fca000000000e */
[----:B------:R-:W-:-:S05]  /*3120*/  F2FP.F16.F32.PACK_AB R14, RZ, R14 ;  /* 0x0000000eff0e723e */ /* 0x000fca00000000ff */
[----:B------:R0:W-:Y:S01]  /*3130*/  @P0 STG.E.U16 desc[UR36][R58.64+0x22], R14 ;  /* 0x0000220e3a000986 */ /* 0x0001e2000c101524 */
[----:B------:R-:W-:-:S13]  /*3140*/  ISETP.GT.AND P0, PT, R3, RZ, P2 ;  /* 0x000000ff0300720c */ /* 0x000fda0001704270 */
[----:B0-----:R-:W-:Y:S05]  /*3150*/  @!P0 BRA `(.L_x_57) ;  /* 0x0000000000048947 */ /* 0x001fea0003800000 */
[----:B------:R0:W5:Y:S02]  /*3160*/  LDG.E.LTC128B.U16 R104, desc[UR36][R8.64+0x30] ;  /* 0x0000302408687981 */ /* 0x000164000c1e1520 */
.L_x_57:
[----:B------:R-:W-:Y:S05]  /*3170*/  BSYNC B1 ;  /* 0x0000000000017941 */ /* 0x000fea0003800000 */
.L_x_56:
[----:B-----5:R-:W-:Y:S01]  /*3180*/  HADD2.F32 R21, -RZ, R104.H0_H0 ;  /* 0x20000068ff157230 */ /* 0x020fe20000004100 */
[----:B------:R-:W-:Y:S01]  /*3190*/  ISETP.GT.AND P1, PT, R4, 0x19, PT ;  /* 0x000000190400780c */ /* 0x000fe20003f24270 */
[----:B------:R-:W-:Y:S01]  /*31a0*/  @P0 IMAD.MOV.U32 R20, RZ, RZ, R94 ;  /* 0x000000ffff140224 */ /* 0x000fe200078e005e */
[----:B------:R-:W-:Y:S02]  /*31b0*/  BSSY B1, `(.L_x_58) ;  /* 0x000000b000017945 */ /* 0x000fe40003800000 */
[----:B------:R-:W-:-:S04]  /*31c0*/  FMUL R21, R21, R90 ;  /* 0x0000005a15157220 */ /* 0x000fc80000400000 */
[----:B------:R-:W-:Y:S01]  /*31d0*/  FFMA R21, R68, R88, R21 ;  /* 0x0000005844157223 */ /* 0x000fe20000000015 */
[----:B------:R-:W-:-:S04]  /*31e0*/  P2R R68, PR, RZ, 0x2 ;  /* 0x00000002ff447803 */ /* 0x000fc80000000000 */
[----:B------:R-:W-:-:S04]  /*31f0*/  F2FP.F16.F32.PACK_AB R21, RZ, R21 ;  /* 0x00000015ff15723e */ /* 0x000fc800000000ff */
[----:B------:R-:W-:Y:S01]  /*3200*/  PRMT R14, R21, 0x7610, R14 ;  /* 0x00007610150e7816 */ /* 0x000fe2000000000e */
[----:B------:R-:W-:-:S05]  /*3210*/  @P0 IMAD.MOV.U32 R21, RZ, RZ, R95 ;  /* 0x000000ffff150224 */ /* 0x000fca00078e005f */
[----:B------:R0:W-:Y:S01]  /*3220*/  @P0 STG.E.U16 desc[UR36][R20.64+0x30], R14 ;  /* 0x0000300e14000986 */ /* 0x0001e2000c101524 */
[----:B------:R-:W-:-:S13]  /*3230*/  ISETP.GT.AND P0, PT, R3, RZ, P1 ;  /* 0x000000ff0300720c */ /* 0x000fda0000f04270 */
[----:B0-----:R-:W-:Y:S05]  /*3240*/  @!P0 BRA `(.L_x_59) ;  /* 0x0000000000048947 */ /* 0x001fea0003800000 */
[----:B------:R0:W5:Y:S02]  /*3250*/  LDG.E.LTC128B.U16 R104, desc[UR36][R8.64+0x32] ;  /* 0x0000322408687981 */ /* 0x000164000c1e1520 */
.L_x_59:
[----:B------:R-:W-:Y:S05]  /*3260*/  BSYNC B1 ;  /* 0x0000000000017941 */ /* 0x000fea0003800000 */
.L_x_58:
        /* <DEDUP_REMOVED lines=11> */
.L_x_61:
[----:B------:R-:W-:Y:S05]  /*3320*/  BSYNC B1 ;  /* 0x0000000000017941 */ /* 0x000fea0003800000 */
.L_x_60:
        /* <DEDUP_REMOVED lines=9> */
.L_x_63:
[----:B------:R-:W-:Y:S05]  /*33c0*/  BSYNC B1 ;  /* 0x0000000000017941 */ /* 0x000fea0003800000 */
.L_x_62:
        /* <DEDUP_REMOVED lines=11> */
.L_x_65:
[----:B------:R-:W-:Y:S05]  /*3480*/  BSYNC B1 ;  /* 0x0000000000017941 */ /* 0x000fea0003800000 */
.L_x_64:
[----:B-----5:R-:W-:Y:S01]  /*3490*/  HADD2.F32 R21, -RZ, R104.H0_H0 ;  /* 0x20000068ff157230 */ /* 0x020fe20000004100 */
[----:B------:R-:W-:Y:S01]  /*34a0*/  ISETP.GT.AND P1, PT, R4, 0x21, PT ;  /* 0x000000210400780c */ /* 0x000fe20003f24270 */
[----:B------:R-:W-:Y:S01]  /*34b0*/  @P0 IMAD.MOV.U32 R20, RZ, RZ, R94 ;  /* 0x000000ffff140224 */ /* 0x000fe200078e005e */
[----:B------:R-:W-:Y:S02]  /*34c0*/  BSSY B1, `(.L_x_66) ;  /* 0x000000b000017945 */ /* 0x000fe40003800000 */
[----:B------:R-:W-:Y:S01]  /*34d0*/  FMUL R21, R21, R90 ;  /* 0x0000005a15157220 */ /* 0x000fe20000400000 */
[----:B------:R-:W-:-:S03]  /*34e0*/  P2R R70, PR, RZ, 0x2 ;  /* 0x00000002ff467803 */ /* 0x000fc60000000000 */
[----:B------:R-:W-:-:S05]  /*34f0*/  FFMA R21, R72, R88, R21 ;  /* 0x0000005848157223 */ /* 0x000fca0000000015 */
[----:B------:R-:W-:-:S04]  /*3500*/  F2FP.F16.F32.PACK_AB R21, RZ, R21 ;  /* 0x00000015ff15723e */ /* 0x000fc800000000ff */
[----:B------:R-:W-:Y:S01]  /*3510*/  PRMT R14, R21, 0x7610, R14 ;  /* 0x00007610150e7816 */ /* 0x000fe2000000000e */
[----:B------:R-:W-:-:S05]  /*3520*/  @P0 IMAD.MOV.U32 R21, RZ, RZ, R95 ;  /* 0x000000ffff150224 */ /* 0x000fca00078e005f */
[----:B------:R0:W-:Y:S01]  /*3530*/  @P0 STG.E.U16 desc[UR36][R20.64+0x40], R14 ;  /* 0x0000400e14000986 */ /* 0x0001e2000c101524 */
[----:B------:R-:W-:-:S13]  /*3540*/  ISETP.GT.AND P0, PT, R3, RZ, P1 ;  /* 0x000000ff0300720c */ /* 0x000fda0000f04270 */
[----:B0-----:R-:W-:Y:S05]  /*3550*/  @!P0 BRA `(.L_x_67) ;  /* 0x0000000000048947 */ /* 0x001fea0003800000 */
[----:B------:R0:W5:Y:S02]  /*3560*/  LDG.E.LTC128B.U16 R104, desc[UR36][R8.64+0x42] ;  /* 0x0000422408687981 */ /* 0x000164000c1e1520 */
.L_x_67:
[----:B------:R-:W-:Y:S05]  /*3570*/  BSYNC B1 ;  /* 0x0000000000017941 */ /* 0x000fea0003800000 */
.L_x_66:
        /* <DEDUP_REMOVED lines=11> */
.L_x_69:
[----:B------:R-:W-:Y:S05]  /*3630*/  BSYNC B1 ;  /* 0x0000000000017941 */ /* 0x000fea0003800000 */
.L_x_68:
        /* <DEDUP_REMOVED lines=9> */
.L_x_71:
[----:B------:R-:W-:Y:S05]  /*36d0*/  BSYNC B1 ;  /* 0x0000000000017941 */ /* 0x000fea0003800000 */
.L_x_70:
        /* <DEDUP_REMOVED lines=11> */
.L_x_73:
[----:B------:R-:W-:Y:S05]  /*3790*/  BSYNC B1 ;  /* 0x0000000000017941 */ /* 0x000fea0003800000 */
.L_x_72:
[----:B-----5:R-:W-:Y:S01]  /*37a0*/  HADD2.F32 R21, -RZ, R104.H0_H0 ;  /* 0x20000068ff157230 */ /* 0x020fe20000004100 */
[----:B------:R-:W-:Y:S01]  /*37b0*/  ISETP.GT.AND P5, PT, R4, 0x29, PT ;  /* 0x000000290400780c */ /* 0x000fe20003fa4270 */
[----:B------:R-:W-:Y:S01]  /*37c0*/  @P0 IMAD.MOV.U32 R20, RZ, RZ, R94 ;  /* 0x000000ffff140224 */ /* 0x000fe200078e005e */
[----:B------:R-:W-:Y:S02]  /*37d0*/  BSSY B1, `(.L_x_74) ;  /* 0x000000b000017945 */ /* 0x000fe40003800000 */
[----:B------:R-:W-:-:S04]  /*37e0*/  FMUL R21, R21, R90 ;  /* 0x0000005a15157220 */ /* 0x000fc80000400000 */
[----:B------:R-:W-:-:S05]  /*37f0*/  FFMA R21, R76, R88, R21 ;  /* 0x000000584c157223 */ /* 0x000fca0000000015 */
[----:B------:R-:W-:-:S04]  /*3800*/  F2FP.F16.F32.PACK_AB R21, RZ, R21 ;  /* 0x00000015ff15723e */ /* 0x000fc800000000ff */
[----:B------:R-:W-:Y:S01]  /*3810*/  PRMT R14, R21, 0x7610, R14 ;  /* 0x00007610150e7816 */ /* 0x000fe2000000000e */
[----:B------:R-:W-:-:S05]  /*3820*/  @P0 IMAD.MOV.U32 R21, RZ, RZ, R95 ;  /* 0x000000ffff150224 */ /* 0x000fca00078e005f */
[----:B------:R1:W-:Y:S01]  /*3830*/  @P0 STG.E.U16 desc[UR36][R20.64+0x50], R14 ;  /* 0x0000500e14000986 */ /* 0x0003e2000c101524 */
[----:B------:R-:W-:Y:S02]  /*3840*/  ISETP.GT.AND P0, PT, R3, RZ, P5 ;  /* 0x000000ff0300720c */ /* 0x000fe40002f04270 */
[----:B-1----:R-:W-:-:S11]  /*3850*/  P2R R14, PR, RZ, 0x20 ;  /* 0x00000020ff0e7803 */ /* 0x002fd60000000000 */
[----:B------:R-:W-:Y:S05]  /*3860*/  @!P0 BRA `(.L_x_75) ;  /* 0x0000000000048947 */ /* 0x000fea0003800000 */
[----:B------:R1:W5:Y:S02]  /*3870*/  LDG.E.LTC128B.U16 R104, desc[UR36][R8.64+0x52] ;  /* 0x0000522408687981 */ /* 0x000364000c1e1520 */
.L_x_75:
[----:B------:R-:W-:Y:S05]  /*3880*/  BSYNC B1 ;  /* 0x0000000000017941 */ /* 0x000fea0003800000 */
.L_x_74:
        /* <DEDUP_REMOVED lines=11> */
.L_x_77:
[----:B------:R-:W-:Y:S05]  /*3940*/  BSYNC B1 ;  /* 0x0000000000017941 */ /* 0x000fea0003800000 */
.L_x_76:
        /* <DEDUP_REMOVED lines=9> */
.L_x_79:
[----:B------:R-:W-:Y:S05]  /*39e0*/  BSYNC B1 ;  /* 0x0000000000017941 */ /* 0x000fea0003800000 */
.L_x_78:
[----:B-----5:R-:W-:Y:S01]  /*39f0*/  HADD2.F32 R21, -RZ, R104.H0_H0 ;  /* 0x20000068ff157230 */ /* 0x020fe20000004100 */
[----:B------:R-:W-:Y:S01]  /*3a00*/  ISETP.GT.AND P3, PT, R4, 0x30, PT ;  /* 0x000000300400780c */ /* 0x000fe20003f64270 */
[----:B------:R-:W-:Y:S03]  /*3a10*/  BSSY B1, `(.L_x_80) ;  /* 0x0000008000017945 */ /* 0x000fe60003800000 */
[----:B------:R-:W-:-:S04]  /*3a20*/  FMUL R14, R21, R90 ;  /* 0x0000005a150e7220 */ /* 0x000fc80000400000 */
[----:B------:R-:W-:-:S05]  /*3a30*/  FFMA R14, R79, R88, R14 ;  /* 0x000000584f0e7223 */ /* 0x000fca000000000e */
[----:B------:R-:W-:-:S05]  /*3a40*/  F2FP.F16.F32.PACK_AB R14, RZ, R14 ;  /* 0x0000000eff0e723e */ /* 0x000fca00000000ff */
[----:B------:R0:W-:Y:S01]  /*3a50*/  @P0 STG.E.U16 desc[UR36][R58.64+0x52], R14 ;  /* 0x0000520e3a000986 */ /* 0x0001e2000c101524 */
[----:B------:R-:W-:-:S13]  /*3a60*/  ISETP.GT.AND P0, PT, R3, RZ, P3 ;  /* 0x000000ff0300720c */ /* 0x000fda0001f04270 */
[----:B0-----:R-:W-:Y:S05]  /*3a70*/  @!P0 BRA `(.L_x_81) ;  /* 0x0000000000048947 */ /* 0x001fea0003800000 */
[----:B------:R0:W5:Y:S02]  /*3a80*/  LDG.E.LTC128B.U16 R104, desc[UR36][R8.64+0x60] ;  /* 0x0000602408687981 */ /* 0x000164000c1e1520 */
.L_x_81:
[----:B------:R-:W-:Y:S05]  /*3a90*/  BSYNC B1 ;  /* 0x0000000000017941 */ /* 0x000fea0003800000 */
.L_x_80:
        /* <DEDUP_REMOVED lines=13> */
.L_x_83:
[----:B------:R-:W-:Y:S05]  /*3b70*/  BSYNC B1 ;  /* 0x0000000000017941 */ /* 0x000fea0003800000 */
.L_x_82:
        /* <DEDUP_REMOVED lines=11> */
.L_x_85:
[----:B------:R-:W-:Y:S05]  /*3c30*/  BSYNC B1 ;  /* 0x0000000000017941 */ /* 0x000fea0003800000 */
.L_x_84:
        /* <DEDUP_REMOVED lines=9> */
.L_x_87:
[----:B------:R-:W-:Y:S05]  /*3cd0*/  BSYNC B1 ;  /* 0x0000000000017941 */ /* 0x000fea0003800000 */
.L_x_86:
        /* <DEDUP_REMOVED lines=10> */
.L_x_89:
[----:B------:R-:W-:Y:S05]  /*3d80*/  BSYNC B1 ;  /* 0x0000000000017941 */ /* 0x000fea0003800000 */
.L_x_88:
[----:B-----5:R-:W-:Y:S01]  /*3d90*/  HADD2.F32 R21, -RZ, R104.H0_H0 ;  /* 0x20000068ff157230 */ /* 0x020fe20000004100 */
[----:B------:R-:W-:Y:S01]  /*3da0*/  BSSY B1, `(.L_x_90) ;  /* 0x0000011000017945 */ /* 0x000fe20003800000 */
[----:B------:R-:W-:Y:S02]  /*3db0*/  @P0 IMAD.MOV.U32 R66, RZ, RZ, R94 ;  /* 0x000000ffff420224 */ /* 0x000fe400078e005e */
[----:B------:R-:W-:Y:S02]  /*3dc0*/  @P0 IMAD.MOV.U32 R67, RZ, RZ, R95 ;  /* 0x000000ffff430224 */ /* 0x000fe400078e005f */
[----:B------:R-:W-:-:S04]  /*3dd0*/  FMUL R21, R21, R90 ;  /* 0x0000005a15157220 */ /* 0x000fc80000400000 */
[----:B------:R-:W-:-:S05]  /*3de0*/  FFMA R21, R84, R88, R21 ;  /* 0x0000005854157223 */ /* 0x000fca0000000015 */
[----:B------:R-:W-:-:S05]  /*3df0*/  F2FP.F16.F32.PACK_AB R21, RZ, R21 ;  /* 0x00000015ff15723e */ /* 0x000fca00000000ff */
[----:B------:R1:W-:Y:S01]  /*3e00*/  @P0 STG.E.U16 desc[UR36][R66.64+0x70], R21 ;  /* 0x0000701542000986 */ /* 0x0003e2000c101524 */
[----:B------:R-:W-:-:S05]  /*3e10*/  IADD3 R20, P0, R5, R100, RZ ;  /* 0x0000006405147210 */ /* 0x000fca0007f1e0ff */
[----:B-1----:R-:W-:Y:S01]  /*3e20*/  IMAD.X R21, R15, 0x1, R101, P0 ;  /* 0x000000010f157824 */ /* 0x002fe200000e0665 */
[----:B------:R-:W-:-:S05]  /*3e30*/  IADD3 R64, P0, R5, R100, RZ ;  /* 0x0000006405407210 */ /* 0x000fca0007f1e0ff */
[----:B------:R-:W-:Y:S01]  /*3e40*/  IMAD.X R65, R15, 0x1, R101, P0 ;  /* 0x000000010f417824 */ /* 0x000fe200000e0665 */
[----:B------:R-:W-:-:S05]  /*3e50*/  IADD3 R14, P0, R5, R94, RZ ;  /* 0x0000005e050e7210 */ /* 0x000fca0007f1e0ff */
[----:B------:R-:W-:Y:S01]  /*3e60*/  IMAD.X R15, R15, 0x1, R95, P0 ;  /* 0x000000010f0f7824 */ /* 0x000fe200000e065f */
[----:B------:R-:W-:-:S04]  /*3e70*/  ISETP.GT.AND P0, PT, R4, 0x39, PT ;  /* 0x000000390400780c */ /* 0x000fc80003f04270 */
[----:B------:R-:W-:-:S13]  /*3e80*/  ISETP.GT.AND P4, PT, R3, RZ, P0 ;  /* 0x000000ff0300720c */ /* 0x000fda0000784270 */
[----:B------:R-:W-:Y:S05]  /*3e90*/  @!P4 BRA `(.L_x_91) ;  /* 0x000000000004c947 */ /* 0x000fea0003800000 */
[----:B------:R1:W5:Y:S02]  /*3ea0*/  LDG.E.LTC128B.U16 R104, desc[UR36][R8.64+0x72] ;  /* 0x0000722408687981 */ /* 0x000364000c1e1520 */
.L_x_91:
[----:B------:R-:W-:Y:S05]  /*3eb0*/  BSYNC B1 ;  /* 0x0000000000017941 */ /* 0x000fea0003800000 */
.L_x_90:
        /* <DEDUP_REMOVED lines=9> */
.L_x_93:
[----:B------:R-:W-:Y:S05]  /*3f50*/  BSYNC B1 ;  /* 0x0000000000017941 */ /* 0x000fea0003800000 */
.L_x_92:
        /* <DEDUP_REMOVED lines=9> */
.L_x_95:
[----:B------:R-:W-:Y:S05]  /*3ff0*/  BSYNC B1 ;  /* 0x0000000000017941 */ /* 0x000fea0003800000 */
.L_x_94:
[----:B-----5:R-:W-:-:S05]  /*4000*/  HADD2.F32 R5, -RZ, R104.H0_H0 ;  /* 0x20000068ff057230 */ /* 0x020fca0000004100 */
[----:B------:R-:W-:-:S04]  /*4010*/  FMUL R4, R5, R90 ;  /* 0x0000005a05047220 */ /* 0x000fc80000400000 */
[----:B------:R-:W-:-:S05]  /*4020*/  FFMA R4, R87, R88, R4 ;  /* 0x0000005857047223 */ /* 0x000fca0000000004 */
[----:B------:R-:W-:-:S05]  /*4030*/  F2FP.F16.F32.PACK_AB R4, RZ, R4 ;  /* 0x00000004ff04723e */ /* 0x000fca00000000ff */
[----:B------:R0:W-:Y:S01]  /*4040*/  @P4 STG.E.U16 desc[UR36][R58.64+0x72], R4 ;  /* 0x000072043a004986 */ /* 0x0001e2000c101524 */
[----:B------:R-:W-:-:S13]  /*4050*/  ISETP.GT.AND P4, PT, R3, 0x80, P6 ;  /* 0x000000800300780c */ /* 0x000fda0003784270 */
[----:B------:R-:W2:Y:S01]  /*4060*/  @P4 LDG.E.LTC128B.U16 R104, desc[UR36][R62.64] ;  /* 0x000000243e684981 */ /* 0x000ea2000c1e1520 */
[----:B------:R-:W-:Y:S01]  /*4070*/  BSSY B1, `(.L_x_96) ;  /* 0x000000a000017945 */ /* 0x000fe20003800000 */
[----:B--2---:R-:W-:-:S05]  /*4080*/  HADD2.F32 R5, -RZ, R104.H0_H0 ;  /* 0x20000068ff057230 */ /* 0x004fca0000004100 */
[----:B------:R-:W-:-:S04]  /*4090*/  FMUL R5, R5, R90 ;  /* 0x0000005a05057220 */ /* 0x000fc80000400000 */
[----:B------:R-:W-:-:S05]  /*40a0*/  FFMA R5, R24, R88, R5 ;  /* 0x0000005818057223 */ /* 0x000fca0000000005 */
[----:B------:R-:W-:-:S05]  /*40b0*/  F2FP.F16.F32.PACK_AB R5, RZ, R5 ;  /* 0x00000005ff05723e */ /* 0x000fca00000000ff */
[----:B------:R0:W-:Y:S01]  /*40c0*/  @P4 STG.E.U16 desc[UR36][R14.64], R5 ;  /* 0x000000050e004986 */ /* 0x0001e2000c101524 */
[----:B------:R-:W-:-:S04]  /*40d0*/  ISETP.NE.AND P4, PT, R107, RZ, PT ;  /* 0x000000ff6b00720c */ /* 0x000fc80003f85270 */
[----:B------:R-:W-:-:S13]  /*40e0*/  ISETP.GT.AND P4, PT, R3, 0x80, P4 ;  /* 0x000000800300780c */ /* 0x000fda0002784270 */
[----:B0-----:R-:W-:Y:S05]  /*40f0*/  @!P4 BRA `(.L_x_97) ;  /* 0x000000000004c947 */ /* 0x001fea0003800000 */
[----:B------:R0:W5:Y:S02]  /*4100*/  LDG.E.LTC128B.U16 R104, desc[UR36][R60.64+0x2] ;  /* 0x000002243c687981 */ /* 0x000164000c1e1520 */
.L_x_97:
[----:B------:R-:W-:Y:S05]  /*4110*/  BSYNC B1 ;  /* 0x0000000000017941 */ /* 0x000fea0003800000 */
.L_x_96:
[----:B-----5:R-:W-:Y:S01]  /*4120*/  HADD2.F32 R5, -RZ, R104.H0_H0 ;  /* 0x20000068ff057230 */ /* 0x020fe20000004100 */
[----:B------:R-:W-:Y:S01]  /*4130*/  ISETP.GT.AND P6, PT, R3, 0x88, P6 ;  /* 0x000000880300780c */ /* 0x000fe200037c4270 */
[----:B------:R-:W-:Y:S03]  /*4140*/  BSSY B1, `(.L_x_98) ;  /* 0x000000a000017945 */ /* 0x000fe60003800000 */
[----:B------:R-:W-:Y:S01]  /*4150*/  FMUL R4, R5, R90 ;  /* 0x0000005a05047220 */ /* 0x000fe20000400000 */
[----:B------:R-:W-:-:S03]  /*4160*/  @P4 IMAD.MOV.U32 R5, RZ, RZ, R15 ;  /* 0x000000ffff054224 */ /* 0x000fc600078e000f */
[----:B------:R-:W-:-:S05]  /*4170*/  FFMA R4, R25, R88, R4 ;  /* 0x0000005819047223 */ /* 0x000fca0000000004 */
[----:B------:R-:W-:-:S04]  /*4180*/  F2FP.F16.F32.PACK_AB R4, RZ, R4 ;  /* 0x00000004ff04723e */ /* 0x000fc800000000ff */
[----:B-1-34-:R-:W-:Y:S01]  /*4190*/  PRMT R8, R4, 0x7610, R8 ;  /* 0x0000761004087816 */ /* 0x01afe20000000008 */
[----:B------:R-:W-:-:S05]  /*41a0*/  @P4 IMAD.MOV.U32 R4, RZ, RZ, R14 ;  /* 0x000000ffff044224 */ /* 0x000fca00078e000e */
[----:B------:R1:W-:Y:S01]  /*41b0*/  @P4 STG.E.U16 desc[UR36][R4.64+0x2], R8 ;  /* 0x0000020804004986 */ /* 0x0003e2000c101524 */
[----:B------:R-:W-:Y:S05]  /*41c0*/  @!P6 BRA `(.L_x_99) ;  /* 0x000000000004e947 */ /* 0x000fea0003800000 */
[----:B------:R2:W5:Y:S02]  /*41d0*/  LDG.E.LTC128B.U16 R104, desc[UR36][R6.64] ;  /* 0x0000002406687981 */ /* 0x000564000c1e1520 */
.L_x_99:
[----:B------:R-:W-:Y:S05]  /*41e0*/  BSYNC B1 ;  /* 0x0000000000017941 */ /* 0x000fea0003800000 */
.L_x_98:
[----:B-1---5:R-:W-:Y:S01]  /*41f0*/  HADD2.F32 R5, -RZ, R104.H0_H0 ;  /* 0x20000068ff057230 */ /* 0x022fe20000004100 */
[----:B------:R-:W-:Y:S01]  /*4200*/  ISETP.NE.AND P4, PT, R107, RZ, PT ;  /* 0x000000ff6b00720c */ /* 0x000fe20003f85270 */
[----:B------:R-:W-:Y:S03]  /*4210*/  BSSY B1, `(.L_x_100) ;  /* 0x0000008000017945 */ /* 0x000fe60003800000 */
[----:B------:R-:W-:Y:S01]  /*4220*/  FMUL R5, R5, R90 ;  /* 0x0000005a05057220 */ /* 0x000fe20000400000 */
[----:B------:R-:W-:-:S03]  /*4230*/  ISETP.GT.AND P4, PT, R3, 0x88, P4 ;  /* 0x000000880300780c */ /* 0x000fc60002784270 */
[----:B------:R-:W-:-:S05]  /*4240*/  FFMA R5, R26, R88, R5 ;  /* 0x000000581a057223 */ /* 0x000fca0000000005 */
[----:B------:R-:W-:-:S05]  /*4250*/  F2FP.F16.F32.PACK_AB R5, RZ, R5 ;  /* 0x00000005ff05723e */ /* 0x000fca00000000ff */
[----:B------:R1:W-:Y:S01]  /*4260*/  @P6 STG.E.U16 desc[UR36][R20.64], R5 ;  /* 0x0000000514006986 */ /* 0x0003e2000c101524 */
[----:B------:R-:W-:Y:S05]  /*4270*/  @!P4 BRA `(.L_x_101) ;  /* 0x000000000004c947 */ /* 0x000fea0003800000 */
[----:B------:R3:W5:Y:S02]  /*4280*/  LDG.E.LTC128B.U16 R104, desc[UR36][R10.64+0x2] ;  /* 0x000002240a687981 */ /* 0x000764000c1e1520 */
.L_x_101:
[----:B------:R-:W-:Y:S05]  /*4290*/  BSYNC B1 ;  /* 0x0000000000017941 */ /* 0x000fea0003800000 */
.L_x_100:
[----:B-1---5:R-:W-:Y:S01]  /*42a0*/  HADD2.F32 R5, -RZ, R104.H0_H0 ;  /* 0x20000068ff057230 */ /* 0x022fe20000004100 */
[----:B------:R-:W-:Y:S01]  /*42b0*/  ISETP.NE.AND P6, PT, R108, RZ, PT ;  /* 0x000000ff6c00720c */ /* 0x000fe20003fc5270 */
[----:B------:R-:W-:Y:S03]  /*42c0*/  BSSY B1, `(.L_x_102) ;  /* 0x0000008000017945 */ /* 0x000fe60003800000 */
[----:B------:R-:W-:-:S04]  /*42d0*/  FMUL R4, R5, R90 ;  /* 0x0000005a05047220 */ /* 0x000fc80000400000 */
[----:B------:R-:W-:-:S05]  /*42e0*/  FFMA R4, R27, R88, R4 ;  /* 0x000000581b047223 */ /* 0x000fca0000000004 */
[----:B------:R-:W-:-:S05]  /*42f0*/  F2FP.F16.F32.PACK_AB R4, RZ, R4 ;  /* 0x00000004ff04723e */ /* 0x000fca00000000ff */
[----:B------:R1:W-:Y:S01]  /*4300*/  @P4 STG.E.U16 desc[UR36][R64.64+0x2], R4 ;  /* 0x0000020440004986 */ /* 0x0003e2000c101524 */
[----:B------:R-:W-:-:S13]  /*4310*/  ISETP.GT.AND P4, PT, R3, 0x80, P6 ;  /* 0x000000800300780c */ /* 0x000fda0003784270 */
[----:B-1----:R-:W-:Y:S05]  /*4320*/  @!P4 BRA `(.L_x_103) ;  /* 0x000000000004c947 */ /* 0x002fea0003800000 */
[----:B------:R1:W5:Y:S02]  /*4330*/  LDG.E.LTC128B.U16 R104, desc[UR36][R60.64+0x10] ;  /* 0x000010243c687981 */ /* 0x000364000c1e1520 */
.L_x_103:
[----:B------:R-:W-:Y:S05]  /*4340*/  BSYNC B1 ;  /* 0x0000000000017941 */ /* 0x000fea0003800000 */
.L_x_102:
[----:B-----5:R-:W-:Y:S01]  /*4350*/  HADD2.F32 R5, -RZ, R104.H0_H0 ;  /* 0x20000068ff057230 */ /* 0x020fe20000004100 */
[----:B------:R-:W-:Y:S01]  /*4360*/  ISETP.NE.AND P6, PT, R109, RZ, PT ;  /* 0x000000ff6d00720c */ /* 0x000fe20003fc5270 */
[----:B------:R-:W-:Y:S01]  /*4370*/  @P4 IMAD.MOV.U32 R4, RZ, RZ, R14 ;  /* 0x000000ffff044224 */ /* 0x000fe200078e000e */
[----:B------:R-:W-:Y:S02]  /*4380*/  BSSY B1, `(.L_x_104) ;  /* 0x000000a000017945 */ /* 0x000fe40003800000 */
[----:B------:R-:W-:-:S04]  /*4390*/  FMUL R5, R5, R90 ;  /* 0x0000005a05057220 */ /* 0x000fc80000400000 */
[----:B------:R-:W-:-:S05]  /*43a0*/  FFMA R5, R28, R88, R5 ;  /* 0x000000581c057223 */ /* 0x000fca0000000005 */
[----:B------:R-:W-:-:S04]  /*43b0*/  F2FP.F16.F32.PACK_AB R5, RZ, R5 ;  /* 0x00000005ff05723e */ /* 0x000fc800000000ff */
[----:B--2---:R-:W-:Y:S01]  /*43c0*/  PRMT R6, R5, 0x7610, R6 ;  /* 0x0000761005067816 */ /* 0x004fe20000000006 */
[----:B------:R-:W-:-:S05]  /*43d0*/  @P4 IMAD.MOV.U32 R5, RZ, RZ, R15 ;  /* 0x000000ffff054224 */ /* 0x000fca00078e000f */
[----:B------:R2:W-:Y:S01]  /*43e0*/  @P4 STG.E.U16 desc[UR36][R4.64+0x10], R6 ;  /* 0x0000100604004986 */ /* 0x0005e2000c101524 */
[----:B------:R-:W-:-:S13]  /*43f0*/  ISETP.GT.AND P4, PT, R3, 0x80, P6 ;  /* 0x000000800300780c */ /* 0x000fda0003784270 */
[----:B--2---:R-:W-:Y:S05]  /*4400*/  @!P4 BRA `(.L_x_105) ;  /* 0x000000000004c947 */ /* 0x004fea0003800000 */
[----:B------:R2:W5:Y:S02]  /*4410*/  LDG.E.LTC128B.U16 R104, desc[UR36][R60.64+0x12] ;  /* 0x000012243c687981 */ /* 0x000564000c1e1520 */
.L_x_105:
[----:B------:R-:W-:Y:S05]  /*4420*/  BSYNC B1 ;  /* 0x0000000000017941 */ /* 0x000fea0003800000 */
.L_x_104:
[----:B-----5:R-:W-:Y:S01]  /*4430*/  HADD2.F32 R5, -RZ, R104.H0_H0 ;  /* 0x20000068ff057230 */ /* 0x020fe20000004100 */
[----:B------:R-:W-:Y:S04]  /*4440*/  BSSY B1, `(.L_x_106) ;  /* 0x000000c000017945 */ /* 0x000fe80003800000 */
[----:B------:R-:W-:Y:S01]  /*4450*/  FMUL R4, R5, R90 ;  /* 0x0000005a05047220 */ /* 0x000fe20000400000 */
[----:B------:R-:W-:-:S03]  /*4460*/  @P4 IMAD.MOV.U32 R5, RZ, RZ, R15 ;  /* 0x000000ffff054224 */ /* 0x000fc600078e000f */
[----:B------:R-:W-:-:S05]  /*4470*/  FFMA R4, R29, R88, R4 ;  /* 0x000000581d047223 */ /* 0x000fca0000000004 */
[----:B------:R-:W-:-:S04]  /*4480*/  F2FP.F16.F32.PACK_AB R4, RZ, R4 ;  /* 0x00000004ff04723e */ /* 0x000fc800000000ff */
[----:B------:R-:W-:Y:S01]  /*4490*/  PRMT R6, R4, 0x7610, R6 ;  /* 0x0000761004067816 */ /* 0x000fe20000000006 */
[----:B------:R-:W-:-:S05]  /*44a0*/  @P4 IMAD.MOV.U32 R4, RZ, RZ, R14 ;  /* 0x000000ffff044224 */ /* 0x000fca00078e000e */
[----:B------:R4:W-:Y:S01]  /*44b0*/  @P4 STG.E.U16 desc[UR36][R4.64+0x12], R6 ;  /* 0x0000120604004986 */ /* 0x0009e2000c101524 */
[----:B------:R-:W-:-:S04]  /*44c0*/  ISETP.NE.AND P4, PT, R108, RZ, PT ;  /* 0x000000ff6c00720c */ /* 0x000fc80003f85270 */
[----:B------:R-:W-:-:S13]  /*44d0*/  ISETP.GT.AND P4, PT, R3, 0x88, P4 ;  /* 0x000000880300780c */ /* 0x000fda0002784270 */
[----:B----4-:R-:W-:Y:S05]  /*44e0*/  @!P4 BRA `(.L_x_107) ;  /* 0x000000000004c947 */ /* 0x010fea0003800000 */
[----:B------:R4:W5:Y:S02]  /*44f0*/  LDG.E.LTC128B.U16 R104, desc[UR36][R10.64+0x10] ;  /* 0x000010240a687981 */ /* 0x000964000c1e1520 */
.L_x_107:
[----:B------:R-:W-:Y:S05]  /*4500*/  BSYNC B1 ;  /* 0x0000000000017941 */ /* 0x000fea0003800000 */
.L_x_106:
        /* <DEDUP_REMOVED lines=9> */
.L_x_109:
[----:B------:R-:W-:Y:S05]  /*45a0*/  BSYNC B1 ;  /* 0x0000000000017941 */ /* 0x000fea0003800000 */
.L_x_108:
[----:B-----5:R-:W-:Y:S01]  /*45b0*/  HADD2.F32 R5, -RZ, R104.H0_H0 ;  /* 0x20000068ff057230 */ /* 0x020fe20000004100 */
[----:B------:R-:W-:Y:S01]  /*45c0*/  ISETP.NE.AND P6, PT, R105, RZ, PT ;  /* 0x000000ff6900720c */ /* 0x000fe20003fc5270 */
[----:B------:R-:W-:Y:S03]  /*45d0*/  BSSY B1, `(.L_x_110) ;  /* 0x000000b000017945 */ /* 0x000fe60003800000 */
[----:B------:R-:W-:Y:S01]  /*45e0*/  FMUL R4, R5, R90 ;  /* 0x0000005a05047220 */ /* 0x000fe20000400000 */
[----:B------:R-:W-:-:S03]  /*45f0*/  @P4 IMAD.MOV.U32 R5, RZ, RZ, R13 ;  /* 0x000000ffff054224 */ /* 0x000fc600078e000d */
[----:B------:R-:W-:-:S05]  /*4600*/  FFMA R4, R31, R88, R4 ;  /* 0x000000581f047223 */ /* 0x000fca0000000004 */
[----:B------:R-:W-:-:S04]  /*4610*/  F2FP.F16.F32.PACK_AB R4, RZ, R4 ;  /* 0x00000004ff04723e */ /* 0x000fc800000000ff */
[----:B------:R-:W-:Y:S01]  /*4620*/  PRMT R6, R4, 0x7610, R6 ;  /* 0x0000761004067816 */ /* 0x000fe20000000006 */
[----:B------:R-:W-:-:S05]  /*4630*/  @P4 IMAD.MOV.U32 R4, RZ, RZ, R12 ;  /* 0x000000ffff044224 */ /* 0x000fca00078e000c */
[----:B------:R0:W-:Y:S01]  /*4640*/  @P4 STG.E.U16 desc[UR36][R4.64+0x12], R6 ;  /* 0x0000120604004986 */ /* 0x0001e2000c101524 */
[----:B------:R-:W-:-:S13]  /*4650*/  ISETP.GT.AND P4, PT, R3, 0x80, P6 ;  /* 0x000000800300780c */ /* 0x000fda0003784270 */
[----:B0-----:R-:W-:Y:S05]  /*4660*/  @!P4 BRA `(.L_x_111) ;  /* 0x000000000004c947 */ /* 0x001fea0003800000 */
[----:B------:R0:W5:Y:S02]  /*4670*/  LDG.E.LTC128B.U16 R104, desc[UR36][R60.64+0x20] ;  /* 0x000020243c687981 */ /* 0x000164000c1e1520 */
.L_x_111:
[----:B------:R-:W-:Y:S05]  /*4680*/  BSYNC B1 ;  /* 0x0000000000017941 */ /* 0x000fea0003800000 */
.L_x_110:
[----:B-----5:R-:W-:Y:S01]  /*4690*/  HADD2.F32 R5, -RZ, R104.H0_H0 ;  /* 0x20000068ff057230 */ /* 0x020fe20000004100 */
[----:B------:R-:W-:Y:S01]  /*46a0*/  ISETP.NE.AND P6, PT, R89, RZ, PT ;  /* 0x000000ff5900720c */ /* 0x000fe20003fc5270 */
        /* <DEDUP_REMOVED lines=11> */
.L_x_113:
[----:B------:R-:W-:Y:S05]  /*4760*/  BSYNC B1 ;  /* 0x0000000000017941 */ /* 0x000fea0003800000 */
.L_x_112:
        /* <DEDUP_REMOVED lines=11> */
[----:B0-----:R-:W-:Y:S05]  /*4820*/  @!P4 BRA `(.L_x_115) ;  /* 0x000000000004c947 */ /* 0x001fea0003800000 */
[----:B------:R0:W5:Y:S02]  /*4830*/  LDG.E.LTC128B.U16 R104, desc[UR36][R10.64+0x20] ;  /* 0x000020240a687981 */ /* 0x000164000c1e1520 */
.L_x_115:
[----:B------:R-:W-:Y:S05]  /*4840*/  BSYNC B1 ;  /* 0x0000000000017941 */ /* 0x000fea0003800000 */
.L_x_114:
[----:B-----5:R-:W-:Y:S01]  /*4850*/  HADD2.F32 R5, -RZ, R104.H0_H0 ;  /* 0x20000068ff057230 */ /* 0x020fe20000004100 */
[----:B------:R-:W-:Y:S01]  /*4860*/  BSSY B1, `(.L_x_116) ;  /* 0x000000b000017945 */ /* 0x000fe20003800000 */
[----:B------:R-:W-:-:S03]  /*4870*/  @P4 IMAD.MOV.U32 R4, RZ, RZ, R12 ;  /* 0x000000ffff044224 */ /* 0x000fc600078e000c */
        /* <DEDUP_REMOVED lines=9> */
.L_x_117:
[----:B------:R-:W-:Y:S05]  /*4910*/  BSYNC B1 ;  /* 0x0000000000017941 */ /* 0x000fea0003800000 */
.L_x_116:
        /* <DEDUP_REMOVED lines=13> */
.L_x_119:
[----:B------:R-:W-:Y:S05]  /*49f0*/  BSYNC B1 ;  /* 0x0000000000017941 */ /* 0x000fea0003800000 */
.L_x_118:
        /* <DEDUP_REMOVED lines=13> */
.L_x_121:
[----:B------:R-:W-:Y:S05]  /*4ad0*/  BSYNC B1 ;  /* 0x0000000000017941 */ /* 0x000fea0003800000 */
.L_x_120:
        /* <DEDUP_REMOVED lines=13> */
.L_x_123:
[----:B------:R-:W-:Y:S05]  /*4bb0*/  BSYNC B1 ;  /* 0x0000000000017941 */ /* 0x000fea0003800000 */
.L_x_122:
        /* <DEDUP_REMOVED lines=12> */
.L_x_125:
[----:B------:R-:W-:Y:S05]  /*4c80*/  BSYNC B1 ;  /* 0x0000000000017941 */ /* 0x000fea0003800000 */
.L_x_124:
        /* <DEDUP_REMOVED lines=13> */
.L_x_127:
[----:B------:R-:W-:Y:S05]  /*4d60*/  BSYNC B1 ;  /* 0x0000000000017941 */ /* 0x000fea0003800000 */
.L_x_126:
        /* <DEDUP_REMOVED lines=13> */
.L_x_129:
[----:B------:R-:W-:Y:S05]  /*4e40*/  BSYNC B1 ;  /* 0x0000000000017941 */ /* 0x000fea0003800000 */
.L_x_128:
        /* <DEDUP_REMOVED lines=13> */
.L_x_131:
[----:B------:R-:W-:Y:S05]  /*4f20*/  BSYNC B1 ;  /* 0x0000000000017941 */ /* 0x000fea0003800000 */
.L_x_130:
        /* <DEDUP_REMOVED lines=12> */
.L_x_133:
[----:B------:R-:W-:Y:S05]  /*4ff0*/  BSYNC B1 ;  /* 0x0000000000017941 */ /* 0x000fea0003800000 */
.L_x_132:
        /* <DEDUP_REMOVED lines=13> */
.L_x_135:
[----:B------:R-:W-:Y:S05]  /*50d0*/  BSYNC B1 ;  /* 0x0000000000017941 */ /* 0x000fea0003800000 */
.L_x_134:
        /* <DEDUP_REMOVED lines=12> */
.L_x_137:
[----:B------:R-:W-:Y:S05]  /*51a0*/  BSYNC B1 ;  /* 0x0000000000017941 */ /* 0x000fea0003800000 */
.L_x_136:
        /* <DEDUP_REMOVED lines=12> */
.L_x_139:
[----:B------:R-:W-:Y:S05]  /*5270*/  BSYNC B1 ;  /* 0x0000000000017941 */ /* 0x000fea0003800000 */
.L_x_138:
[----:B-----5:R-:W-:Y:S01]  /*5280*/  HADD2.F32 R5, -RZ, R104.H0_H0 ;  /* 0x20000068ff057230 */ /* 0x020fe20000004100 */
[----:B------:R-:W-:Y:S01]  /*5290*/  ISETP.GT.AND P5, PT, R3, 0x88, P5 ;  /* 0x000000880300780c */ /* 0x000fe20002fa4270 */
        /* <DEDUP_REMOVED lines=8> */
[----:B------:R-:W-:Y:S05]  /*5320*/  @!P5 BRA `(.L_x_141) ;  /* 0x000000000004d947 */ /* 0x000fea0003800000 */
[----:B------:R0:W5:Y:S02]  /*5330*/  LDG.E.LTC128B.U16 R104, desc[UR36][R10.64+0x52] ;  /* 0x000052240a687981 */ /* 0x000164000c1e1520 */
.L_x_141:
[----:B------:R-:W-:Y:S05]  /*5340*/  BSYNC B1 ;  /* 0x0000000000017941 */ /* 0x000fea0003800000 */
.L_x_140:
[----:B0----5:R-:W-:Y:S01]  /*5350*/  HADD2.F32 R5, -RZ, R104.H0_H0 ;  /* 0x20000068ff057230 */ /* 0x021fe20000004100 */
[----:B------:R-:W-:Y:S01]  /*5360*/  ISETP.GT.AND P4, PT, R3, 0x80, P3 ;  /* 0x000000800300780c */ /* 0x000fe20001f84270 */
        /* <DEDUP_REMOVED lines=8> */
[----:B------:R-:W-:Y:S05]  /*53f0*/  @!P4 BRA `(.L_x_143) ;  /* 0x000000000004c947 */ /* 0x000fea0003800000 */
[----:B------:R0:W5:Y:S02]  /*5400*/  LDG.E.LTC128B.U16 R104, desc[UR36][R60.64+0x60] ;  /* 0x000060243c687981 */ /* 0x000164000c1e1520 */
.L_x_143:
[----:B------:R-:W-:Y:S05]  /*5410*/  BSYNC B1 ;  /* 0x0000000000017941 */ /* 0x000fea0003800000 */
.L_x_142:
[----:B0----5:R-:W-:Y:S01]  /*5420*/  HADD2.F32 R5, -RZ, R104.H0_H0 ;  /* 0x20000068ff057230 */ /* 0x021fe20000004100 */
        /* <DEDUP_REMOVED lines=11> */
.L_x_145:
[----:B------:R-:W-:Y:S05]  /*54e0*/  BSYNC B1 ;  /* 0x0000000000017941 */ /* 0x000fea0003800000 */
.L_x_144:
        /* <DEDUP_REMOVED lines=12> */
.L_x_147:
[----:B------:R-:W-:Y:S05]  /*55b0*/  BSYNC B1 ;  /* 0x0000000000017941 */ /* 0x000fea0003800000 */
.L_x_146:
        /* <DEDUP_REMOVED lines=12> */
.L_x_149:
[----:B------:R-:W-:Y:S05]  /*5680*/  BSYNC B1 ;  /* 0x0000000000017941 */ /* 0x000fea0003800000 */
.L_x_148:
        /* <DEDUP_REMOVED lines=12> */
.L_x_151:
[----:B------:R-:W-:Y:S05]  /*5750*/  BSYNC B1 ;  /* 0x0000000000017941 */ /* 0x000fea0003800000 */
.L_x_150:
        /* <DEDUP_REMOVED lines=12> */
.L_x_153:
[----:B------:R-:W-:Y:S05]  /*5820*/  BSYNC B1 ;  /* 0x0000000000017941 */ /* 0x000fea0003800000 */
.L_x_152:
        /* <DEDUP_REMOVED lines=9> */
.L_x_155:
[----:B------:R-:W-:Y:S05]  /*58c0*/  BSYNC B1 ;  /* 0x0000000000017941 */ /* 0x000fea0003800000 */
.L_x_154:
[----:B-----5:R-:W-:Y:S01]  /*58d0*/  HADD2.F32 R5, -RZ, R104.H0_H0 ;  /* 0x20000068ff057230 */ /* 0x020fe20000004100 */
[----:B------:R-:W-:Y:S01]  /*58e0*/  ISETP.GT.AND P0, PT, R3, 0x88, P0 ;  /* 0x000000880300780c */ /* 0x000fe20000704270 */
[----:B0-----:R-:W-:Y:S01]  /*58f0*/  @P1 IMAD.MOV.U32 R4, RZ, RZ, R12 ;  /* 0x000000ffff041224 */ /* 0x001fe200078e000c */
        /* <DEDUP_REMOVED lines=9> */
.L_x_157:
[----:B------:R-:W-:Y:S05]  /*5990*/  BSYNC B1 ;  /* 0x0000000000017941 */ /* 0x000fea0003800000 */
.L_x_156:
[----:B------:R-:W-:Y:S05]  /*59a0*/  @!P0 BRA `(.L_x_158) ;  /* 0x0000001400f08947 */ /* 0x000fea0003800000 */
[----:B-----5:R-:W-:-:S05]  /*59b0*/  HADD2.F32 R3, -RZ, R104.H0_H0 ;  /* 0x20000068ff037230 */ /* 0x020fca0000004100 */
[----:B0-----:R-:W-:-:S04]  /*59c0*/  FMUL R4, R3, R90 ;  /* 0x0000005a03047220 */ /* 0x001fc80000400000 */
[----:B------:R-:W-:-:S05]  /*59d0*/  FFMA R4, R55, R88, R4 ;  /* 0x0000005837047223 */ /* 0x000fca0000000004 */
[----:B------:R-:W-:-:S05]  /*59e0*/  F2FP.F16.F32.PACK_AB R4, RZ, R4 ;  /* 0x00000004ff04723e */ /* 0x000fca00000000ff */
[----:B------:R0:W-:Y:S01]  /*59f0*/  STG.E.U16 desc[UR36][R12.64+0x72], R4 ;  /* 0x000072040c007986 */ /* 0x0001e2000c101524 */
[----:B------:R-:W-:Y:S05]  /*5a00*/  BRA `(.L_x_158) ;  /* 0x0000001400d87947 */ /* 0x000fea0003800000 */
.L_x_35:
[----:B------:R-:W-:Y:S01]  /*5a10*/  ULDC.64 UR4, c[0x0][0x5c0] ;  /* 0x0001700000047ab9 */ /* 0x000fe20000000a00 */
[----:B------:R-:W-:Y:S01]  /*5a20*/  ISETP.GT.AND P3, PT, R4, 0x1, PT ;  /* 0x000000010400780c */ /* 0x000fe20003f64270 */
[-C--:B------:R-:W-:Y:S01]  /*5a30*/  FMUL R56, R56, R88.reuse ;  /* 0x0000005838387220 */ /* 0x080fe20000400000 */
[----:B------:R-:W-:Y:S01]  /*5a40*/  LEA R14, P1, R104, UR4, 0x1 ;  /* 0x00000004680e7c11 */ /* 0x000fe2000f8208ff */
[-C--:B------:R-:W-:Y:S01]  /*5a50*/  FMUL R57, R57, R88.reuse ;  /* 0x0000005839397220 */ /* 0x080fe20000400000 */
[----:B------:R-:W-:Y:S01]  /*5a60*/  IMAD.SHL.U32 R7, R12, 0x10, RZ ;  /* 0x000000100c077824 */ /* 0x000fe200078e00ff */
[C---:B------:R-:W-:Y:S01]  /*5a70*/  ISETP.GT.AND P2, PT, R3.reuse, 0x8, P6 ;  /* 0x000000080300780c */ /* 0x040fe20003744270 */
[-C--:B------:R-:W-:Y:S01]  /*5a80*/  FMUL R58, R58, R88.reuse ;  /* 0x000000583a3a7220 */ /* 0x080fe20000400000 */
[----:B------:R-:W-:Y:S01]  /*5a90*/  LEA.HI.X R15, R104, UR5, R95, 0x1, P1 ;  /* 0x00000005680f7c11 */ /* 0x000fe200088f0c5f */
[----:B------:R-:W-:Y:S01]  /*5aa0*/  IMAD.SHL.U32 R89, R12, 0x100, RZ ;  /* 0x000001000c597824 */ /* 0x000fe200078e00ff */
[----:B------:R-:W-:Y:S01]  /*5ab0*/  ISETP.GT.AND P1, PT, R3, RZ, P3 ;  /* 0x000000ff0300720c */ /* 0x000fe20001f24270 */
[----:B------:R-:W-:Y:S01]  /*5ac0*/  FMUL R59, R59, R88 ;  /* 0x000000583b3b7220 */ /* 0x000fe20000400000 */
[----:B------:R-:W-:Y:S01]  /*5ad0*/  F2FP.F16.F32.PACK_AB R56, RZ, R56 ;  /* 0x00000038ff38723e */ /* 0x000fe200000000ff */
[-C--:B------:R-:W-:Y:S01]  /*5ae0*/  FMUL R60, R60, R88.reuse ;  /* 0x000000583c3c7220 */ /* 0x080fe20000400000 */
[----:B------:R-:W-:Y:S01]  /*5af0*/  F2FP.F16.F32.PACK_AB R57, RZ, R57 ;  /* 0x00000039ff39723e */ /* 0x000fe200000000ff */
[-C--:B------:R-:W-:Y:S01]  /*5b00*/  FMUL R61, R61, R88.reuse ;  /* 0x000000583d3d7220 */ /* 0x080fe20000400000 */
[----:B------:R-:W-:Y:S01]  /*5b10*/  SHF.L.U64.HI R5, R12, 0x4, R13 ;  /* 0x000000040c057819 */ /* 0x000fe2000001020d */
[----:B------:R-:W-:Y:S01]  /*5b20*/  @P0 STG.E.U16 desc[UR36][R14.64], R56 ;  /* 0x000000380e000986 */ /* 0x000fe2000c101524 */
[----:B------:R-:W-:Y:S01]  /*5b30*/  PRMT R9, R57, 0x7610, R9 ;  /* 0x0000761039097816 */ /* 0x000fe20000000009 */
[----:B------:R-:W-:Y:S01]  /*5b40*/  FMUL R63, R63, R88 ;  /* 0x000000583f3f7220 */ /* 0x000fe20000400000 */
[----:B------:R-:W-:Y:S01]  /*5b50*/  IADD3 R8, P0, R7, R14, RZ ;  /* 0x0000000e07087210 */ /* 0x000fe20007f1e0ff */
[----:B------:R-:W-:Y:S01]  /*5b60*/  FMUL R62, R62, R88 ;  /* 0x000000583e3e7220 */ /* 0x000fe20000400000 */
[----:B------:R-:W-:Y:S01]  /*5b70*/  F2FP.F16.F32.PACK_AB R58, RZ, R58 ;  /* 0x0000003aff3a723e */ /* 0x000fe200000000ff */
[--C-:B------:R-:W-:Y:S01]  /*5b80*/  @P1 IMAD.MOV.U32 R10, RZ, RZ, R14.reuse ;  /* 0x000000ffff0a1224 */ /* 0x100fe200078e000e */
[----:B------:R-:W-:Y:S01]  /*5b90*/  SHF.L.U64.HI R57, R12, 0x8, R13 ;  /* 0x000000080c397819 */ /* 0x000fe2000001020d */
[--C-:B------:R-:W-:Y:S01]  /*5ba0*/  @P1 IMAD.MOV.U32 R11, RZ, RZ, R15.reuse ;  /* 0x000000ffff0b1224 */ /* 0x100fe200078e000f */
[----:B------:R-:W-:Y:S01]  /*5bb0*/  ISETP.GT.AND P4, PT, R4, 0x8, PT ;  /* 0x000000080400780c */ /* 0x000fe20003f84270 */
[-C--:B------:R-:W-:Y:S01]  /*5bc0*/  FMUL R64, R64, R88.reuse ;  /* 0x0000005840407220 */ /* 0x080fe20000400000 */
[----:B------:R-:W-:Y:S01]  /*5bd0*/  F2FP.F16.F32.PACK_AB R59, RZ, R59 ;  /* 0x0000003bff3b723e */ /* 0x000fe200000000ff */
[----:B------:R-:W-:Y:S01]  /*5be0*/  FMUL R65, R65, R88 ;  /* 0x0000005841417220 */ /* 0x000fe20000400000 */
[----:B------:R0:W-:Y:S01]  /*5bf0*/  @P1 STG.E.U16 desc[UR36][R10.64+0x2], R9 ;  /* 0x000002090a001986 */ /* 0x0001e2000c101524 */
[----:B------:R-:W-:Y:S01]  /*5c00*/  F2FP.F16.F32.PACK_AB R60, RZ, R60 ;  /* 0x0000003cff3c723e */ /* 0x000fe200000000ff */
[-C--:B------:R-:W-:Y:S01]  /*5c10*/  FMUL R66, R66, R88.reuse ;  /* 0x0000005842427220 */ /* 0x080fe20000400000 */
[----:B------:R-:W-:Y:S01]  /*5c20*/  F2FP.F16.F32.PACK_AB R61, RZ, R61 ;  /* 0x0000003dff3d723e */ /* 0x000fe200000000ff */
[-C--:B------:R-:W-:Y:S01]  /*5c30*/  FMUL R67, R67, R88.reuse ;  /* 0x0000005843437220 */ /* 0x080fe20000400000 */
[----:B------:R-:W-:Y:S01]  /*5c40*/  F2FP.F16.F32.PACK_AB R63, RZ, R63 ;  /* 0x0000003fff3f723e */ /* 0x000fe200000000ff */
[----:B------:R-:W-:Y:S01]  /*5c50*/  FMUL R68, R68, R88 ;  /* 0x0000005844447220 */ /* 0x000fe20000400000 */
[----:B------:R-:W-:Y:S01]  /*5c60*/  F2FP.F16.F32.PACK_AB R62, RZ, R62 ;  /* 0x0000003eff3e723e */ /* 0x000fe200000000ff */
[----:B------:R-:W-:Y:S01]  /*5c70*/  FMUL R69, R69, R88 ;  /* 0x0000005845457220 */ /* 0x000fe20000400000 */
[----:B------:R-:W-:Y:S01]  /*5c80*/  F2FP.F16.F32.PACK_AB R64, RZ, R64 ;  /* 0x00000040ff40723e */ /* 0x000fe200000000ff */
[-C--:B------:R-:W-:Y:S01]  /*5c90*/  FMUL R70, R70, R88.reuse ;  /* 0x0000005846467220 */ /* 0x080fe20000400000 */
[----:B------:R-:W-:Y:S01]  /*5ca0*/  F2FP.F16.F32.PACK_AB R65, RZ, R65 ;  /* 0x00000041ff41723e */ /* 0x000fe200000000ff */
[----:B0-----:R-:W-:Y:S01]  /*5cb0*/  IMAD.X R9, R5, 0x1, R15, P0 ;  /* 0x0000000105097824 */ /* 0x001fe200000e060f */
[----:B------:R-:W-:Y:S01]  /*5cc0*/  ISETP.GT.AND P0, PT, R3, 0x8, P3 ;  /* 0x000000080300780c */ /* 0x000fe20001f04270 */
[-C--:B------:R-:W-:Y:S01]  /*5cd0*/  FMUL R71, R71, R88.reuse ;  /* 0x0000005847477220 */ /* 0x080fe20000400000 */
[----:B------:R-:W-:Y:S01]  /*5ce0*/  ISETP.GT.AND P3, PT, R4, 0x9, PT ;  /* 0x000000090400780c */ /* 0x000fe20003f64270 */
[----:B------:R-:W-:Y:S01]  /*5cf0*/  FMUL R72, R72, R88 ;  /* 0x0000005848487220 */ /* 0x000fe20000400000 */
[----:B------:R-:W-:Y:S01]  /*5d00*/  @P2 STG.E.U16 desc[UR36][R8.64], R58 ;  /* 0x0000003a08002986 */ /* 0x000fe2000c101524 */
[----:B------:R-:W-:Y:S01]  /*5d10*/  IADD3 R6, P1, P2, R89, R14, R7 ;  /* 0x0000000e59067210 */ /* 0x000fe20007a3e007 */
[----:B------:R-:W-:Y:S01]  /*5d20*/  FMUL R73, R73, R88 ;  /* 0x0000005849497220 */ /* 0x000fe20000400000 */
[----:B------:R-:W-:Y:S01]  /*5d30*/  F2FP.F16.F32.PACK_AB R66, RZ, R66 ;  /* 0x00000042ff42723e */ /* 0x000fe200000000ff */
[-C--:B------:R-:W-:Y:S01]  /*5d40*/  FMUL R74, R74, R88.reuse ;  /* 0x000000584a4a7220 */ /* 0x080fe20000400000 */
[----:B------:R-:W-:Y:S01]  /*5d50*/  IADD3.X R7, R57, R15, R5, P1, P2 ;  /* 0x0000000f39077210 */ /* 0x000fe20000fe4405 */
[-C--:B------:R-:W-:Y:S01]  /*5d60*/  FMUL R75, R75, R88.reuse ;  /* 0x000000584b4b7220 */ /* 0x080fe20000400000 */
[C---:B------:R-:W-:Y:S01]  /*5d70*/  ISETP.GT.AND P1, PT, R3.reuse, RZ, P4 ;  /* 0x000000ff0300720c */ /* 0x040fe20002724270 */
[-C--:B------:R-:W-:Y:S01]  /*5d80*/  FMUL R76, R76, R88.reuse ;  /* 0x000000584c4c7220 */ /* 0x080fe20000400000 */
[----:B------:R-:W-:Y:S01]  /*5d90*/  @P0 STG.E.U16 desc[UR36][R8.64+0x2], R59 ;  /* 0x0000023b08000986 */ /* 0x000fe2000c101524 */
[----:B------:R-:W-:Y:S01]  /*5da0*/  ISETP.GT.AND P0, PT, R3, RZ, P3 ;  /* 0x000000ff0300720c */ /* 0x000fe20001f04270 */
[-C--:B------:R-:W-:Y:S01]  /*5db0*/  FMUL R77, R77, R88.reuse ;  /* 0x000000584d4d7220 */ /* 0x080fe20000400000 */
[----:B------:R-:W-:Y:S01]  /*5dc0*/  ISETP.GT.AND P2, PT, R4, 0x11, PT ;  /* 0x000000110400780c */ /* 0x000fe20003f44270 */
[-C--:B------:R-:W-:Y:S01]  /*5dd0*/  FMUL R78, R78, R88.reuse ;  /* 0x000000584e4e7220 */ /* 0x080fe20000400000 */
[----:B------:R-:W-:Y:S01]  /*5de0*/  F2FP.F16.F32.PACK_AB R67, RZ, R67 ;  /* 0x00000043ff43723e */ /* 0x000fe200000000ff */
[----:B------:R-:W-:Y:S01]  /*5df0*/  FMUL R79, R79, R88 ;  /* 0x000000584f4f7220 */ /* 0x000fe20000400000 */
[----:B------:R-:W-:Y:S01]  /*5e00*/  F2FP.F16.F32.PACK_AB R68, RZ, R68 ;  /* 0x00000044ff44723e */ /* 0x000fe200000000ff */
[-C--:B------:R-:W-:Y:S01]  /*5e10*/  FMUL R80, R80, R88.reuse ;  /* 0x0000005850507220 */ /* 0x080fe20000400000 */
[----:B------:R-:W-:Y:S01]  /*5e20*/  F2FP.F16.F32.PACK_AB R69, RZ, R69 ;  /* 0x00000045ff45723e */ /* 0x000fe200000000ff */
[----:B------:R-:W-:Y:S01]  /*5e30*/  FMUL R81, R81, R88 ;  /* 0x0000005851517220 */ /* 0x000fe20000400000 */
[--C-:B------:R-:W-:Y:S01]  /*5e40*/  @P1 IMAD.MOV.U32 R10, RZ, RZ, R14.reuse ;  /* 0x000000ffff0a1224 */ /* 0x100fe200078e000e */
[----:B------:R-:W-:Y:S01]  /*5e50*/  F2FP.F16.F32.PACK_AB R70, RZ, R70 ;  /* 0x00000046ff46723e */ /* 0x000fe200000000ff */
[--C-:B------:R-:W-:Y:S01]  /*5e60*/  @P1 IMAD.MOV.U32 R11, RZ, RZ, R15.reuse ;  /* 0x000000ffff0b1224 */ /* 0x100fe200078e000f */
[----:B------:R-:W-:Y:S01]  /*5e70*/  F2FP.F16.F32.PACK_AB R71, RZ, R71 ;  /* 0x00000047ff47723e */ /* 0x000fe200000000ff */
[----:B------:R-:W-:Y:S01]  /*5e80*/  FMUL R82, R82, R88 ;  /* 0x0000005852527220 */ /* 0x000fe20000400000 */
[----:B------:R-:W-:Y:S01]  /*5e90*/  F2FP.F16.F32.PACK_AB R72, RZ, R72 ;  /* 0x00000048ff48723e */ /* 0x000fe200000000ff */
[-C--:B------:R-:W-:Y:S01]  /*5ea0*/  FMUL R83, R83, R88.reuse ;  /* 0x0000005853537220 */ /* 0x080fe20000400000 */
[----:B------:R0:W-:Y:S01]  /*5eb0*/  @P1 STG.E.U16 desc[UR36][R10.64+0x10], R60 ;  /* 0x0000103c0a001986 */ /* 0x0001e2000c101524 */
[----:B------:R-:W-:Y:S01]  /*5ec0*/  ISETP.GT.AND P1, PT, R3, 0x8, P4 ;  /* 0x000000080300780c */ /* 0x000fe20002724270 */
[-C--:B------:R-:W-:Y:S01]  /*5ed0*/  FMUL R84, R84, R88.reuse ;  /* 0x0000005854547220 */ /* 0x080fe20000400000 */
[----:B------:R-:W-:Y:S01]  /*5ee0*/  F2FP.F16.F32.PACK_AB R73, RZ, R73 ;  /* 0x00000049ff49723e */ /* 0x000fe200000000ff */
[----:B------:R-:W-:Y:S01]  /*5ef0*/  FMUL R85, R85, R88 ;  /* 0x0000005855557220 */ /* 0x000fe20000400000 */
[----:B------:R-:W-:Y:S01]  /*5f00*/  F2FP.F16.F32.PACK_AB R74, RZ, R74 ;  /* 0x0000004aff4a723e */ /* 0x000fe200000000ff */
[-C--:B------:R-:W-:Y:S01]  /*5f10*/  FMUL R86, R86, R88.reuse ;  /* 0x0000005856567220 */ /* 0x080fe20000400000 */
[----:B------:R-:W-:Y:S01]  /*5f20*/  F2FP.F16.F32.PACK_AB R75, RZ, R75 ;  /* 0x0000004bff4b723e */ /* 0x000fe200000000ff */
[-C--:B------:R-:W-:Y:S01]  /*5f30*/  FMUL R87, R87, R88.reuse ;  /* 0x0000005857577220 */ /* 0x080fe20000400000 */
[----:B------:R-:W-:Y:S01]  /*5f40*/  ISETP.GT.AND P5, PT, R4, 0x28, PT ;  /* 0x000000280400780c */ /* 0x000fe20003fa4270 */
[----:B------:R-:W-:Y:S01]  /*5f50*/  FMUL R24, R24, R88 ;  /* 0x0000005818187220 */ /* 0x000fe20000400000 */
[----:B------:R-:W-:Y:S01]  /*5f60*/  F2FP.F16.F32.PACK_AB R76, RZ, R76 ;  /* 0x0000004cff4c723e */ /* 0x000fe200000000ff */
[--C-:B0-----:R-:W-:Y:S01]  /*5f70*/  @P0 IMAD.MOV.U32 R10, RZ, RZ, R14.reuse ;  /* 0x000000ffff0a0224 */ /* 0x101fe200078e000e */
[----:B------:R-:W-:Y:S01]  /*5f80*/  ISETP.GT.AND P4, PT, R4, 0x29, PT ;  /* 0x000000290400780c */ /* 0x000fe20003f84270 */
        /* <DEDUP_REMOVED lines=8> */
[C---:B------:R-:W-:Y:S01]  /*6010*/  ISETP.GT.AND P3, PT, R4.reuse, 0x10, PT ;  /* 0x000000100400780c */ /* 0x040fe20003f64270 */
[----:B------:R-:W-:Y:S01]  /*6020*/  @P1 STG.E.U16 desc[UR36][R8.64+0x10], R62 ;  /* 0x0000103e08001986 */ /* 0x000fe2000c101524 */
        /* <DEDUP_REMOVED lines=8> */
[----:B------:R-:W-:Y:S01]  /*60b0*/  F2FP.F16.F32.PACK_AB R82, RZ, R82 ;  /* 0x00000052ff52723e */ /* 0x000fe200000000ff */
[----:B------:R-:W-:Y:S01]  /*60c0*/  @P0 STG.E.U16 desc[UR36][R8.64+0x12], R63 ;  /* 0x0000123f08000986 */ /* 0x000fe2000c101524 */
[----:B------:R-:W-:Y:S01]  /*60d0*/  ISETP.GT.AND P0, PT, R3, RZ, P3 ;  /* 0x000000ff0300720c */ /* 0x000fe20001f04270 */
[-C--:B------:R-:W-:Y:S01]  /*60e0*/  FMUL R32, R32, R88.reuse ;  /* 0x0000005820207220 */ /* 0x080fe20000400000 */
[----:B------:R-:W-:Y:S01]  /*60f0*/  F2FP.F16.F32.PACK_AB R83, RZ, R83 ;  /* 0x00000053ff53723e */ /* 0x000fe200000000ff */
[----:B------:R-:W-:Y:S01]  /*6100*/  FMUL R33, R33, R88 ;  /* 0x0000005821217220 */ /* 0x000fe20000400000 */
[----:B------:R-:W-:Y:S01]  /*6110*/  F2FP.F16.F32.PACK_AB R84, RZ, R84 ;  /* 0x00000054ff54723e */ /* 0x000fe200000000ff */
[-C--:B------:R-:W-:Y:S01]  /*6120*/  FMUL R34, R34, R88.reuse ;  /* 0x0000005822227220 */ /* 0x080fe20000400000 */
[----:B------:R-:W-:Y:S01]  /*6130*/  P2R R5, PR, RZ, 0x20 ;  /* 0x00000020ff057803 */ /* 0x000fe20000000000 */
[-C--:B------:R-:W-:Y:S01]  /*6140*/  FMUL R35, R35, R88.reuse ;  /* 0x0000005823237220 */ /* 0x080fe20000400000 */
[----:B------:R-:W-:Y:S01]  /*6150*/  F2FP.F16.F32.PACK_AB R85, RZ, R85 ;  /* 0x00000055ff55723e */ /* 0x000fe200000000ff */
[----:B------:R-:W-:Y:S01]  /*6160*/  FMUL R36, R36, R88 ;  /* 0x0000005824247220 */ /* 0x000fe20000400000 */
[----:B------:R-:W-:Y:S01]  /*6170*/  F2FP.F16.F32.PACK_AB R86, RZ, R86 ;  /* 0x00000056ff56723e */ /* 0x000fe200000000ff */
[----:B------:R-:W-:Y:S01]  /*6180*/  FMUL R37, R37, R88 ;  /* 0x0000005825257220 */ /* 0x000fe20000400000 */
[----:B------:R-:W-:Y:S01]  /*6190*/  F2FP.F16.F32.PACK_AB R87, RZ, R87 ;  /* 0x00000057ff57723e */ /* 0x000fe200000000ff */
[--C-:B0-----:R-:W-:Y:S01]  /*61a0*/  @P0 IMAD.MOV.U32 R10, RZ, RZ, R14.reuse ;  /* 0x000000ffff0a0224 */ /* 0x101fe200078e000e */
[----:B------:R-:W-:Y:S01]  /*61b0*/  F2FP.F16.F32.PACK_AB R24, RZ, R24 ;  /* 0x00000018ff18723e */ /* 0x000fe200000000ff */
[--C-:B------:R-:W-:Y:S01]  /*61c0*/  @P0 IMAD.MOV.U32 R11, RZ, RZ, R15.reuse ;  /* 0x000000ffff0b0224 */ /* 0x100fe200078e000f */
[----:B------:R-:W-:Y:S01]  /*61d0*/  F2FP.F16.F32.PACK_AB R25, RZ, R25 ;  /* 0x00000019ff19723e */ /* 0x000fe200000000ff */
[----:B------:R-:W-:Y:S01]  /*61e0*/  FMUL R38, R38, R88 ;  /* 0x0000005826267220 */ /* 0x000fe20000400000 */
[----:B------:R-:W-:Y:S01]  /*61f0*/  F2FP.F16.F32.PACK_AB R26, RZ, R26 ;  /* 0x0000001aff1a723e */ /* 0x000fe200000000ff */
[-C--:B------:R-:W-:Y:S01]  /*6200*/  FMUL R39, R39, R88.reuse ;  /* 0x0000005827277220 */ /* 0x080fe20000400000 */
[----:B------:R0:W-:Y:S01]  /*6210*/  @P0 STG.E.U16 desc[UR36][R10.64+0x20], R64 ;  /* 0x000020400a000986 */ /* 0x0001e2000c101524 */
[----:B------:R-:W-:Y:S01]  /*6220*/  ISETP.GT.AND P0, PT, R3, RZ, P2 ;  /* 0x000000ff0300720c */ /* 0x000fe20001704270 */
        /* <DEDUP_REMOVED lines=12> */
[----:B0-----:R-:W-:Y:S01]  /*62f0*/  @P0 IMAD.MOV.U32 R10, RZ, RZ, R14 ;  /* 0x000000ffff0a0224 */ /* 0x001fe200078e000e */
[----:B------:R-:W-:Y:S01]  /*6300*/  F2FP.F16.F32.PACK_AB R33, RZ, R33 ;  /* 0x00000021ff21723e */ /* 0x000fe200000000ff */
[----:B------:R-:W-:Y:S01]  /*6310*/  @P0 IMAD.MOV.U32 R11, RZ, RZ, R15 ;  /* 0x000000ffff0b0224 */ /* 0x000fe200078e000f */
[----:B------:R-:W-:Y:S01]  /*6320*/  F2FP.F16.F32.PACK_AB R34, RZ, R34 ;  /* 0x00000022ff22723e */ /* 0x000fe200000000ff */
[-C--:B------:R-:W-:Y:S01]  /*6330*/  FMUL R46, R46, R88.reuse ;  /* 0x000000582e2e7220 */ /* 0x080fe20000400000 */
[----:B------:R-:W-:Y:S01]  /*6340*/  F2FP.F16.F32.PACK_AB R35, RZ, R35 ;  /* 0x00000023ff23723e */ /* 0x000fe200000000ff */
[-C--:B------:R-:W-:Y:S01]  /*6350*/  FMUL R47, R47, R88.reuse ;  /* 0x000000582f2f7220 */ /* 0x080fe20000400000 */
[----:B------:R0:W-:Y:S01]  /*6360*/  @P0 STG.E.U16 desc[UR36][R10.64+0x22], R65 ;  /* 0x000022410a000986 */ /* 0x0001e2000c101524 */
[----:B------:R-:W-:Y:S01]  /*6370*/  ISETP.GT.AND P0, PT, R3, 0x8, P3 ;  /* 0x000000080300780c */ /* 0x000fe20001f04270 */
[-C--:B------:R-:W-:Y:S01]  /*6380*/  FMUL R48, R48, R88.reuse ;  /* 0x0000005830307220 */ /* 0x080fe20000400000 */
[----:B------:R-:W-:Y:S01]  /*6390*/  ISETP.GT.AND P3, PT, R4, 0x30, PT ;  /* 0x000000300400780c */ /* 0x000fe20003f64270 */
        /* <DEDUP_REMOVED lines=11> */
[----:B------:R-:W-:Y:S01]  /*6450*/  ISETP.GT.AND P0, PT, R3, 0x8, P2 ;  /* 0x000000080300780c */ /* 0x000fe20001704270 */
[-C--:B------:R-:W-:Y:S01]  /*6460*/  FMUL R54, R54, R88.reuse ;  /* 0x0000005836367220 */ /* 0x080fe20000400000 */
[----:B------:R-:W-:Y:S01]  /*6470*/  ISETP.GT.AND P2, PT, R4, 0x18, PT ;  /* 0x000000180400780c */ /* 0x000fe20003f44270 */
[----:B------:R-:W-:Y:S01]  /*6480*/  FMUL R55, R55, R88 ;  /* 0x0000005837377220 */ /* 0x000fe20000400000 */
[----:B------:R-:W-:-:S02]  /*6490*/  F2FP.F16.F32.PACK_AB R41, RZ, R41 ;  /* 0x00000029ff29723e */ /* 0x000fc400000000ff */
[----:B------:R-:W-:Y:S02]  /*64a0*/  F2FP.F16.F32.PACK_AB R42, RZ, R42 ;  /* 0x0000002aff2a723e */ /* 0x000fe400000000ff */
[----:B------:R-:W-:Y:S02]  /*64b0*/  F2FP.F16.F32.PACK_AB R43, RZ, R43 ;  /* 0x0000002bff2b723e */ /* 0x000fe400000000ff */
[----:B------:R-:W-:Y:S02]  /*64c0*/  F2FP.F16.F32.PACK_AB R44, RZ, R44 ;  /* 0x0000002cff2c723e */ /* 0x000fe400000000ff */
[----:B------:R-:W-:Y:S01]  /*64d0*/  F2FP.F16.F32.PACK_AB R45, RZ, R45 ;  /* 0x0000002dff2d723e */ /* 0x000fe200000000ff */
[----:B------:R-:W-:Y:S01]  /*64e0*/  @P0 STG.E.U16 desc[UR36][R8.64+0x22], R67 ;  /* 0x0000224308000986 */ /* 0x000fe2000c101524 */
[----:B------:R-:W-:Y:S02]  /*64f0*/  ISETP.GT.AND P0, PT, R3, RZ, P2 ;  /* 0x000000ff0300720c */ /* 0x000fe40001704270 */
[----:B------:R-:W-:-:S02]  /*6500*/  F2FP.F16.F32.PACK_AB R46, RZ, R46 ;  /* 0x0000002eff2e723e */ /* 0x000fc400000000ff */
[----:B------:R-:W-:Y:S02]  /*6510*/  F2FP.F16.F32.PACK_AB R47, RZ, R47 ;  /* 0x0000002fff2f723e */ /* 0x000fe400000000ff */
[----:B------:R-:W-:Y:S02]  /*6520*/  F2FP.F16.F32.PACK_AB R48, RZ, R48 ;  /* 0x00000030ff30723e */ /* 0x000fe400000000ff */
[----:B------:R-:W-:Y:S02]  /*6530*/  F2FP.F16.F32.PACK_AB R49, RZ, R49 ;  /* 0x00000031ff31723e */ /* 0x000fe400000000ff */
[----:B------:R-:W-:Y:S02]  /*6540*/  F2FP.F16.F32.PACK_AB R50, RZ, R50 ;  /* 0x00000032ff32723e */ /* 0x000fe400000000ff */
[----:B------:R-:W-:Y:S01]  /*6550*/  F2FP.F16.F32.PACK_AB R51, RZ, R51 ;  /* 0x00000033ff33723e */ /* 0x000fe200000000ff */
[----:B0-----:R-:W-:Y:S01]  /*6560*/  @P0 IMAD.MOV.U32 R10, RZ, RZ, R14 ;  /* 0x000000ffff0a0224 */ /* 0x001fe200078e000e */
[----:B------:R-:W-:Y:S01]  /*6570*/  F2FP.F16.F32.PACK_AB R52, RZ, R52 ;  /* 0x00000034ff34723e */ /* 0x000fe200000000ff */
[----:B------:R-:W-:Y:S01]  /*6580*/  @P0 IMAD.MOV.U32 R11, RZ, RZ, R15 ;  /* 0x000000ffff0b0224 */ /* 0x000fe200078e000f */
[----:B------:R-:W-:-:S02]  /*6590*/  F2FP.F16.F32.PACK_AB R53, RZ, R53 ;  /* 0x00000035ff35723e */ /* 0x000fc400000000ff */
[----:B------:R-:W-:Y:S02]  /*65a0*/  F2FP.F16.F32.PACK_AB R54, RZ, R54 ;  /* 0x00000036ff36723e */ /* 0x000fe400000000ff */
[----:B------:R0:W-:Y:S01]  /*65b0*/  @P0 STG.E.U16 desc[UR36][R10.64+0x30], R68 ;  /* 0x000030440a000986 */ /* 0x0001e2000c101524 */
[----:B------:R-:W-:Y:S02]  /*65c0*/  ISETP.GT.AND P0, PT, R3, RZ, P1 ;  /* 0x000000ff0300720c */ /* 0x000fe40000f04270 */
[----:B------:R-:W-:-:S11]  /*65d0*/  F2FP.F16.F32.PACK_AB R55, RZ, R55 ;  /* 0x00000037ff37723e */ /* 0x000fd600000000ff */
[----:B0-----:R-:W-:Y:S02]  /*65e0*/  @P0 IMAD.MOV.U32 R10, RZ, RZ, R14 ;  /* 0x000000ffff0a0224 */ /* 0x001fe400078e000e */
[----:B------:R-:W-:-:S05]  /*65f0*/  @P0 IMAD.MOV.U32 R11, RZ, RZ, R15 ;  /* 0x000000ffff0b0224 */ /* 0x000fca00078e000f */
[----:B------:R0:W-:Y:S01]  /*6600*/  @P0 STG.E.U16 desc[UR36][R10.64+0x32], R69 ;  /* 0x000032450a000986 */ /* 0x0001e2000c101524 */
[----:B------:R-:W-:Y:S02]  /*6610*/  ISETP.GT.AND P0, PT, R3, 0x8, P2 ;  /* 0x000000080300780c */ /* 0x000fe40001704270 */
[----:B------:R-:W-:-:S11]  /*6620*/  ISETP.GT.AND P2, PT, R4, 0x20, PT ;  /* 0x000000200400780c */ /* 0x000fd60003f44270 */
[----:B------:R-:W-:Y:S01]  /*6630*/  @P0 STG.E.U16 desc[UR36][R8.64+0x30], R70 ;  /* 0x0000304608000986 */ /* 0x000fe2000c101524 */
[----:B------:R-:W-:Y:S02]  /*6640*/  ISETP.GT.AND P0, PT, R3, 0x8, P1 ;  /* 0x000000080300780c */ /* 0x000fe40000f04270 */
[----:B------:R-:W-:-:S11]  /*6650*/  ISETP.GT.AND P1, PT, R4, 0x21, PT ;  /* 0x000000210400780c */ /* 0x000fd60003f24270 */
[----:B------:R-:W-:Y:S01]  /*6660*/  @P0 STG.E.U16 desc[UR36][R8.64+0x32], R71 ;  /* 0x0000324708000986 */ /* 0x000fe2000c101524 */
[----:B------:R-:W-:-:S13]  /*6670*/  ISETP.GT.AND P0, PT, R3, RZ, P2 ;  /* 0x000000ff0300720c */ /* 0x000fda0001704270 */
[----:B0-----:R-:W-:Y:S02]  /*6680*/  @P0 IMAD.MOV.U32 R10, RZ, RZ, R14 ;  /* 0x000000ffff0a0224 */ /* 0x001fe400078e000e */
[----:B------:R-:W-:-:S05]  /*6690*/  @P0 IMAD.MOV.U32 R11, RZ, RZ, R15 ;  /* 0x000000ffff0b0224 */ /* 0x000fca00078e000f */
[----:B------:R0:W-:Y:S01]  /*66a0*/  @P0 STG.E.U16 desc[UR36][R10.64+0x40], R72 ;  /* 0x000040480a000986 */ /* 0x0001e2000c101524 */
[----:B------:R-:W-:-:S13]  /*66b0*/  ISETP.GT.AND P0, PT, R3, RZ, P1 ;  /* 0x000000ff0300720c */ /* 0x000fda0000f04270 */
[----:B0-----:R-:W-:Y:S02]  /*66c0*/  @P0 IMAD.MOV.U32 R10, RZ, RZ, R14 ;  /* 0x000000ffff0a0224 */ /* 0x001fe400078e000e */
[----:B------:R-:W-:-:S05]  /*66d0*/  @P0 IMAD.MOV.U32 R11, RZ, RZ, R15 ;  /* 0x000000ffff0b0224 */ /* 0x000fca00078e000f */
[----:B------:R0:W-:Y:S01]  /*66e0*/  @P0 STG.E.U16 desc[UR36][R10.64+0x42], R73 ;  /* 0x000042490a000986 */ /* 0x0001e2000c101524 */
[----:B------:R-:W-:Y:S02]  /*66f0*/  ISETP.GT.AND P0, PT, R3, 0x8, P2 ;  /* 0x000000080300780c */ /* 0x000fe40001704270 */
[----:B------:R-:W-:-:S11]  /*6700*/  ISETP.GT.AND P2, PT, R4, 0x38, PT ;  /* 0x000000380400780c */ /* 0x000fd60003f44270 */
[----:B------:R-:W-:Y:S01]  /*6710*/  @P0 STG.E.U16 desc[UR36][R8.64+0x40], R74 ;  /* 0x0000404a08000986 */ /* 0x000fe2000c101524 */
[----:B------:R-:W-:-:S13]  /*6720*/  ISETP.GT.AND P0, PT, R3, 0x8, P1 ;  /* 0x000000080300780c */ /* 0x000fda0000f04270 */
        /* <DEDUP_REMOVED lines=9> */
[----:B------:R-:W-:-:S13]  /*67c0*/  ISETP.GT.AND P0, PT, R3, 0x8, P5 ;  /* 0x000000080300780c */ /* 0x000fda0002f04270 */
[----:B------:R-:W-:Y:S01]  /*67d0*/  @P0 STG.E.U16 desc[UR36][R8.64+0x50], R78 ;  /* 0x0000504e08000986 */ /* 0x000fe2000c101524 */
[----:B------:R-:W-:-:S13]  /*67e0*/  ISETP.GT.AND P0, PT, R3, 0x8, P4 ;  /* 0x000000080300780c */ /* 0x000fda0002704270 */
[----:B------:R-:W-:Y:S01]  /*67f0*/  @P0 STG.E.U16 desc[UR36][R8.64+0x52], R79 ;  /* 0x0000524f08000986 */ /* 0x000fe2000c101524 */
[----:B------:R-:W-:-:S13]  /*6800*/  ISETP.GT.AND P0, PT, R3, RZ, P3 ;  /* 0x000000ff0300720c */ /* 0x000fda0001f04270 */
[----:B0-----:R-:W-:Y:S02]  /*6810*/  @P0 IMAD.MOV.U32 R10, RZ, RZ, R14 ;  /* 0x000000ffff0a0224 */ /* 0x001fe400078e000e */
[----:B------:R-:W-:-:S05]  /*6820*/  @P0 IMAD.MOV.U32 R11, RZ, RZ, R15 ;  /* 0x000000ffff0b0224 */ /* 0x000fca00078e000f */
[----:B------:R0:W-:Y:S01]  /*6830*/  @P0 STG.E.U16 desc[UR36][R10.64+0x60], R80 ;  /* 0x000060500a000986 */ /* 0x0001e2000c101524 */
[----:B------:R-:W-:-:S04]  /*6840*/  ISETP.GT.AND P0, PT, R4, 0x31, PT ;  /* 0x000000310400780c */ /* 0x000fc80003f04270 */
        /* <DEDUP_REMOVED lines=8> */
[----:B------:R-:W-:-:S05]  /*68d0*/  IADD3 R12, P1, R89, R8, RZ ;  /* 0x00000008590c7210 */ /* 0x000fca0007f3e0ff */
[----:B------:R-:W-:Y:S01]  /*68e0*/  IMAD.X R13, R57, 0x1, R9, P1 ;  /* 0x00000001390d7824 */ /* 0x000fe200008e0609 */
[----:B------:R-:W-:-:S13]  /*68f0*/  ISETP.GT.AND P1, PT, R3, RZ, P2 ;  /* 0x000000ff0300720c */ /* 0x000fda0001724270 */
[----:B------:R-:W-:Y:S01]  /*6900*/  @P1 STG.E.U16 desc[UR36][R14.64+0x70], R84 ;  /* 0x000070540e001986 */ /* 0x000fe2000c101524 */
[----:B------:R-:W-:-:S05]  /*6910*/  IADD3 R20, P1, R89, R8, RZ ;  /* 0x0000000859147210 */ /* 0x000fca0007f3e0ff */
[----:B------:R-:W-:Y:S01]  /*6920*/  IMAD.X R21, R57, 0x1, R9, P1 ;  /* 0x0000000139157824 */ /* 0x000fe200008e0609 */
[----:B0-----:R-:W-:-:S05]  /*6930*/  IADD3 R10, P1, R89, R14, RZ ;  /* 0x0000000e590a7210 */ /* 0x001fca0007f3e0ff */
[----:B------:R-:W-:Y:S01]  /*6940*/  IMAD.X R11, R57, 0x1, R15, P1 ;  /* 0x00000001390b7824 */ /* 0x000fe200008e060f */
[----:B------:R-:W-:-:S04]  /*6950*/  ISETP.GT.AND P1, PT, R4, 0x39, PT ;  /* 0x000000390400780c */ /* 0x000fc80003f24270 */
[----:B------:R-:W-:-:S13]  /*6960*/  ISETP.GT.AND P5, PT, R3, RZ, P1 ;  /* 0x000000ff0300720c */ /* 0x000fda0000fa4270 */
[----:B------:R-:W-:Y:S01]  /*6970*/  @P5 STG.E.U16 desc[UR36][R14.64+0x72], R85 ;  /* 0x000072550e005986 */ /* 0x000fe2000c101524 */
[----:B------:R-:W-:-:S13]  /*6980*/  ISETP.GT.AND P5, PT, R3, 0x8, P2 ;  /* 0x000000080300780c */ /* 0x000fda00017a4270 */
[----:B------:R-:W-:Y:S01]  /*6990*/  @P5 STG.E.U16 desc[UR36][R8.64+0x70], R86 ;  /* 0x0000705608005986 */ /* 0x000fe2000c101524 */
[----:B------:R-:W-:-:S13]  /*69a0*/  ISETP.GT.AND P5, PT, R3, 0x8, P1 ;  /* 0x000000080300780c */ /* 0x000fda0000fa4270 */
[----:B------:R0:W-:Y:S01]  /*69b0*/  @P5 STG.E.U16 desc[UR36][R8.64+0x72], R87 ;  /* 0x0000725708005986 */ /* 0x0001e2000c101524 */
[C---:B------:R-:W-:Y:S02]  /*69c0*/  ISETP.GT.AND P5, PT, R3.reuse, 0x80, P6 ;  /* 0x000000800300780c */ /* 0x040fe400037a4270 */
[----:B------:R-:W-:-:S11]  /*69d0*/  ISETP.GT.AND P6, PT, R3, 0x88, P6 ;  /* 0x000000880300780c */ /* 0x000fd600037c4270 */
[----:B------:R-:W-:Y:S01]  /*69e0*/  @P5 STG.E.U16 desc[UR36][R10.64], R24 ;  /* 0x000000180a005986 */ /* 0x000fe2000c101524 */
[----:B------:R-:W-:-:S04]  /*69f0*/  ISETP.GT.AND P5, PT, R4, 0x1, PT ;  /* 0x000000010400780c */ /* 0x000fc80003fa4270 */
[----:B------:R-:W-:-:S13]  /*6a00*/  ISETP.GT.AND P5, PT, R3, 0x80, P5 ;  /* 0x000000800300780c */ /* 0x000fda0002fa4270 */
[----:B0-----:R-:W-:Y:S02]  /*6a10*/  @P5 IMAD.MOV.U32 R8, RZ, RZ, R10 ;  /* 0x000000ffff085224 */ /* 0x001fe400078e000a */
[----:B------:R-:W-:-:S05]  /*6a20*/  @P5 IMAD.MOV.U32 R9, RZ, RZ, R11 ;  /* 0x000000ffff095224 */ /* 0x000fca00078e000b */
[----:B------:R0:W-:Y:S01]  /*6a30*/  @P5 STG.E.U16 desc[UR36][R8.64+0x2], R25 ;  /* 0x0000021908005986 */ /* 0x0001e2000c101524 */
[----:B------:R-:W-:-:S03]  /*6a40*/  ISETP.NE.AND P5, PT, R5, RZ, PT ;  /* 0x000000ff0500720c */ /* 0x000fc60003fa5270 */
[----:B------:R-:W-:Y:S01]  /*6a50*/  @P6 STG.E.U16 desc[UR36][R12.64], R26 ;  /* 0x0000001a0c006986 */ /* 0x000fe2000c101524 */
[----:B------:R-:W-:-:S04]  /*6a60*/  ISETP.GT.AND P6, PT, R4, 0x1, PT ;  /* 0x000000010400780c */ /* 0x000fc80003fc4270 */
[----:B------:R-:W-:-:S13]  /*6a70*/  ISETP.GT.AND P6, PT, R3, 0x88, P6 ;  /* 0x000000880300780c */ /* 0x000fda00037c4270 */
[----:B------:R-:W-:Y:S01]  /*6a80*/  @P6 STG.E.U16 desc[UR36][R20.64+0x2], R27 ;  /* 0x0000021b14006986 */ /* 0x000fe2000c101524 */
[----:B------:R-:W-:-:S04]  /*6a90*/  ISETP.GT.AND P6, PT, R4, 0x8, PT ;  /* 0x000000080400780c */ /* 0x000fc80003fc4270 */
[----:B------:R-:W-:-:S13]  /*6aa0*/  ISETP.GT.AND P6, PT, R3, 0x80, P6 ;  /* 0x000000800300780c */ /* 0x000fda00037c4270 */
[----:B0-----:R-:W-:Y:S02]  /*6ab0*/  @P6 IMAD.MOV.U32 R8, RZ, RZ, R10 ;  /* 0x000000ffff086224 */ /* 0x001fe400078e000a */
[----:B------:R-:W-:-:S05]  /*6ac0*/  @P6 IMAD.MOV.U32 R9, RZ, RZ, R11 ;  /* 0x000000ffff096224 */ /* 0x000fca00078e000b */
[----:B------:R0:W-:Y:S01]  /*6ad0*/  @P6 STG.E.U16 desc[UR36][R8.64+0x10], R28 ;  /* 0x0000101c08006986 */ /* 0x0001e2000c101524 */
[----:B------:R-:W-:-:S04]  /*6ae0*/  ISETP.GT.AND P6, PT, R4, 0x9, PT ;  /* 0x000000090400780c */ /* 0x000fc80003fc4270 */
[----:B------:R-:W-:-:S13]  /*6af0*/  ISETP.GT.AND P6, PT, R3, 0x80, P6 ;  /* 0x000000800300780c */ /* 0x000fda00037c4270 */
[----:B0-----:R-:W-:Y:S02]  /*6b00*/  @P6 IMAD.MOV.U32 R8, RZ, RZ, R10 ;  /* 0x000000ffff086224 */ /* 0x001fe400078e000a */
[----:B------:R-:W-:-:S05]  /*6b10*/  @P6 IMAD.MOV.U32 R9, RZ, RZ, R11 ;  /* 0x000000ffff096224 */ /* 0x000fca00078e000b */
[----:B------:R0:W-:Y:S01]  /*6b20*/  @P6 STG.E.U16 desc[UR36][R8.64+0x12], R29 ;  /* 0x0000121d08006986 */ /* 0x0001e2000c101524 */
[----:B------:R-:W-:-:S04]  /*6b30*/  ISETP.GT.AND P6, PT, R4, 0x8, PT ;  /* 0x000000080400780c */ /* 0x000fc80003fc4270 */
[----:B------:R-:W-:-:S13]  /*6b40*/  ISETP.GT.AND P6, PT, R3, 0x88, P6 ;  /* 0x000000880300780c */ /* 0x000fda00037c4270 */
        /* <DEDUP_REMOVED lines=45> */
[----:B------:R-:W-:Y:S01]  /*6e20*/  @P6 STG.E.U16 desc[UR36][R8.64+0x42], R41 ;  /* 0x0000422908006986 */ /* 0x000fe2000c101524 */
[----:B------:R-:W-:-:S04]  /*6e30*/  ISETP.GT.AND P6, PT, R4, 0x20, PT ;  /* 0x000000200400780c */ /* 0x000fc80003fc4270 */
[----:B------:R-:W-:-:S13]  /*6e40*/  ISETP.GT.AND P6, PT, R3, 0x88, P6 ;  /* 0x000000880300780c */ /* 0x000fda00037c4270 */
[----:B------:R-:W-:Y:S01]  /*6e50*/  @P6 STG.E.U16 desc[UR36][R6.64+0x40], R42 ;  /* 0x0000402a06006986 */ /* 0x000fe2000c101524 */
[----:B------:R-:W-:-:S04]  /*6e60*/  ISETP.GT.AND P6, PT, R4, 0x21, PT ;  /* 0x000000210400780c */ /* 0x000fc80003fc4270 */
[----:B------:R-:W-:-:S13]  /*6e70*/  ISETP.GT.AND P6, PT, R3, 0x88, P6 ;  /* 0x000000880300780c */ /* 0x000fda00037c4270 */
[----:B------:R-:W-:Y:S02]  /*6e80*/  @P6 IMAD.MOV.U32 R4, RZ, RZ, R6 ;  /* 0x000000ffff046224 */ /* 0x000fe400078e0006 */
[----:B------:R-:W-:-:S05]  /*6e90*/  @P6 IMAD.MOV.U32 R5, RZ, RZ, R7 ;  /* 0x000000ffff056224 */ /* 0x000fca00078e0007 */
[----:B------:R0:W-:Y:S01]  /*6ea0*/  @P6 STG.E.U16 desc[UR36][R4.64+0x42], R43 ;  /* 0x0000422b04006986 */ /* 0x0001e2000c101524 */
[C---:B------:R-:W-:Y:S02]  /*6eb0*/  ISETP.GT.AND P6, PT, R3.reuse, 0x80, P5 ;  /* 0x000000800300780c */ /* 0x040fe40002fc4270 */
[----:B------:R-:W-:-:S11]  /*6ec0*/  ISETP.GT.AND P5, PT, R3, 0x88, P5 ;  /* 0x000000880300780c */ /* 0x000fd60002fa4270 */
[----:B0-----:R-:W-:Y:S02]  /*6ed0*/  @P6 IMAD.MOV.U32 R4, RZ, RZ, R10 ;  /* 0x000000ffff046224 */ /* 0x001fe400078e000a */
[----:B------:R-:W-:-:S05]  /*6ee0*/  @P6 IMAD.MOV.U32 R5, RZ, RZ, R11 ;  /* 0x000000ffff056224 */ /* 0x000fca00078e000b */
[----:B------:R0:W-:Y:S01]  /*6ef0*/  @P6 STG.E.U16 desc[UR36][R4.64+0x50], R44 ;  /* 0x0000502c04006986 */ /* 0x0001e2000c101524 */
[C---:B------:R-:W-:Y:S02]  /*6f00*/  ISETP.GT.AND P6, PT, R3.reuse, 0x80, P4 ;  /* 0x000000800300780c */ /* 0x040fe400027c4270 */
[----:B------:R-:W-:-:S11]  /*6f10*/  ISETP.GT.AND P4, PT, R3, 0x88, P4 ;  /* 0x000000880300780c */ /* 0x000fd60002784270 */
[----:B0-----:R-:W-:Y:S02]  /*6f20*/  @P6 IMAD.MOV.U32 R4, RZ, RZ, R10 ;  /* 0x000000ffff046224 */ /* 0x001fe400078e000a */
[----:B------:R-:W-:-:S05]  /*6f30*/  @P6 IMAD.MOV.U32 R5, RZ, RZ, R11 ;  /* 0x000000ffff056224 */ /* 0x000fca00078e000b */
[----:B------:R0:W-:Y:S02]  /*6f40*/  @P6 STG.E.U16 desc[UR36][R4.64+0x52], R45 ;  /* 0x0000522d04006986 */ /* 0x0001e4000c101524 */
[----:B0-----:R-:W-:Y:S02]  /*6f50*/  @P5 IMAD.MOV.U32 R4, RZ, RZ, R6 ;  /* 0x000000ffff045224 */ /* 0x001fe400078e0006 */
[----:B------:R-:W-:-:S05]  /*6f60*/  @P5 IMAD.MOV.U32 R5, RZ, RZ, R7 ;  /* 0x000000ffff055224 */ /* 0x000fca00078e0007 */
[----:B------:R0:W-:Y:S01]  /*6f70*/  @P5 STG.E.U16 desc[UR36][R4.64+0x50], R46 ;  /* 0x0000502e04005986 */ /* 0x0001e2000c101524 */
[C---:B------:R-:W-:Y:S02]  /*6f80*/  ISETP.GT.AND P5, PT, R3.reuse, 0x80, P3 ;  /* 0x000000800300780c */ /* 0x040fe40001fa4270 */
[----:B------:R-:W-:Y:S01]  /*6f90*/  ISETP.GT.AND P3, PT, R3, 0x88, P3 ;  /* 0x000000880300780c */ /* 0x000fe20001f64270 */
        /* <DEDUP_REMOVED lines=17> */
[----:B------:R0:W-:Y:S02]  /*70b0*/  @P3 STG.E.U16 desc[UR36][R4.64+0x60], R50 ;  /* 0x0000603204003986 */ /* 0x0001e4000c101524 */
[----:B0-----:R-:W-:Y:S02]  /*70c0*/  @P0 IMAD.MOV.U32 R4, RZ, RZ, R6 ;  /* 0x000000ffff040224 */ /* 0x001fe400078e0006 */
[----:B------:R-:W-:-:S05]  /*70d0*/  @P0 IMAD.MOV.U32 R5, RZ, RZ, R7 ;  /* 0x000000ffff050224 */ /* 0x000fca00078e0007 */
[----:B------:R0:W-:Y:S02]  /*70e0*/  @P0 STG.E.U16 desc[UR36][R4.64+0x62], R51 ;  /* 0x0000623304000986 */ /* 0x0001e4000c101524 */
[----:B0-----:R-:W-:Y:S02]  /*70f0*/  @P5 IMAD.MOV.U32 R4, RZ, RZ, R10 ;  /* 0x000000ffff045224 */ /* 0x001fe400078e000a */
[----:B------:R-:W-:-:S05]  /*7100*/  @P5 IMAD.MOV.U32 R5, RZ, RZ, R11 ;  /* 0x000000ffff055224 */ /* 0x000fca00078e000b */
[----:B------:R0:W-:Y:S04]  /*7110*/  @P5 STG.E.U16 desc[UR36][R4.64+0x70], R52 ;  /* 0x0000703404005986 */ /* 0x0001e8000c101524 */
[----:B------:R1:W-:Y:S01]  /*7120*/  @P4 STG.E.U16 desc[UR36][R10.64+0x72], R53 ;  /* 0x000072350a004986 */ /* 0x0003e2000c101524 */
[----:B0-----:R-:W-:Y:S02]  /*7130*/  @P2 IMAD.MOV.U32 R4, RZ, RZ, R6 ;  /* 0x000000ffff042224 */ /* 0x001fe400078e0006 */
[----:B------:R-:W-:-:S05]  /*7140*/  @P2 IMAD.MOV.U32 R5, RZ, RZ, R7 ;  /* 0x000000ffff052224 */ /* 0x000fca00078e0007 */
[----:B------:R1:W-:Y:S04]  /*7150*/  @P2 STG.E.U16 desc[UR36][R4.64+0x70], R54 ;  /* 0x0000703604002986 */ /* 0x0003e8000c101524 */
[----:B------:R1:W-:Y:S02]  /*7160*/  @P1 STG.E.U16 desc[UR36][R6.64+0x72], R55 ;  /* 0x0000723706001986 */ /* 0x0003e4000c101524 */
.L_x_158:
[----:B------:R-:W-:Y:S05]  /*7170*/  BSYNC B0 ;  /* 0x0000000000007941 */ /* 0x000fea0003800000 */
.L_x_34:
[----:B------:R-:W-:Y:S01]  /*7180*/  ULDC UR4, c[0x0][0xc] ;  /* 0x0000030000047ab9 */ /* 0x000fe20000000800 */
[----:B------:R-:W-:Y:S01]  /*7190*/  ULDC UR5, c[0x0][0x10] ;  /* 0x0000040000057ab9 */ /* 0x000fe20000000800 */
[----:B------:R-:W2:Y:S01]  /*71a0*/  LDC R3, c[0x0][0x14] ;  /* 0x00000500ff037b82 */ /* 0x000ea20000000800 */
[----:B------:R-:W-:Y:S01]  /*71b0*/  UIMAD.WIDE.U32 UR4, UR4, UR5, URZ ;  /* 0x00000005040472a5 */ /* 0x000fe2000f8e003f */
[----:B------:R-:W-:Y:S02]  /*71c0*/  IMAD.MOV.U32 R92, RZ, RZ, -0x1 ;  /* 0xffffffffff5c7424 */ /* 0x000fe400078e00ff */
[----:B------:R-:W-:-:S03]  /*71d0*/  IMAD.MOV.U32 R89, RZ, RZ, -0x1 ;  /* 0xffffffffff597424 */ /* 0x000fc600078e00ff */
[----:B--2---:R-:W-:-:S04]  /*71e0*/  IMAD.WIDE.U32 R16, R3, UR4, R16 ;  /* 0x0000000403107c25 */ /* 0x004fc8000f8e0010 */
[----:B------:R-:W-:Y:S01]  /*71f0*/  IMAD R3, R3, UR5, RZ ;  /* 0x0000000503037c24 */ /* 0x000fe2000f8e02ff */
[----:B------:R-:W-:Y:S02]  /*7200*/  ULDC.64 UR4, c[0x0][0x650] ;  /* 0x0001940000047ab9 */ /* 0x000fe40000000a00 */
[----:B------:R-:W-:Y:S01]  /*7210*/  ISETP.GE.U32.AND P0, PT, R16, UR4, PT ;  /* 0x0000000410007c0c */ /* 0x000fe2000bf06070 */
[--C-:B------:R-:W-:Y:S01]  /*7220*/  IMAD.IADD R17, R17, 0x1, R3.reuse ;  /* 0x0000000111117824 */ /* 0x100fe200078e0203 */
[----:B------:R-:W-:-:S04]  /*7230*/  PRMT R3, RZ, 0x7610, R3 ;  /* 0x00007610ff037816 */ /* 0x000fc80000000003 */
[----:B------:R-:W-:-:S13]  /*7240*/  ISETP.GE.U32.AND.EX P0, PT, R17, UR5, PT, P0 ;  /* 0x0000000511007c0c */ /* 0x000fda000bf06100 */
[----:B------:R-:W-:Y:S05]  /*7250*/  @P0 BRA `(.L_x_159) ;  /* 0x0000000400640947 */ /* 0x000fea0003800000 */
[----:B0-----:R-:W0:Y:S01]  /*7260*/  S2R R12, SR_CTAID.X ;  /* 0x00000000000c7919 */ /* 0x001e220000002500 */
[----:B-1-34-:R-:W1:Y:S01]  /*7270*/  LDC.64 R10, c[0x0][0x628] ;  /* 0x00018a00ff0a7b82 */ /* 0x01ae620000000a00 */
[----:B------:R-:W-:Y:S01]  /*7280*/  ULDC UR4, c[0x0][0x150] ;  /* 0x0000540000047ab9 */ /* 0x000fe20000000800 */
[----:B------:R-:W-:Y:S01]  /*7290*/  IMAD.MOV.U32 R8, RZ, RZ, R16 ;  /* 0x000000ffff087224 */ /* 0x000fe200078e0010 */
[----:B------:R-:W2:Y:S01]  /*72a0*/  S2R R24, SR_CTAID.Y ;  /* 0x0000000000187919 */ /* 0x000ea20000002600 */
[----:B------:R-:W-:-:S04]  /*72b0*/  IMAD.MOV.U32 R9, RZ, RZ, R17 ;  /* 0x000000ffff097224 */ /* 0x000fc800078e0011 */
[----:B------:R-:W3:Y:S08]  /*72c0*/  LDC R21, c[0x0][0x144] ;  /* 0x00005100ff157b82 */ /* 0x000ef00000000800 */
[----:B------:R-:W4:Y:S08]  /*72d0*/  LDC R0, c[0x0][0x630] ;  /* 0x00018c00ff007b82 */ /* 0x000f300000000800 */
[----:B------:R-:W2:Y:S01]  /*72e0*/  LDC.64 R14, c[0x0][0x620] ;  /* 0x00018800ff0e7b82 */ /* 0x000ea20000000a00 */
[----:B-1----:R-:W-:-:S04]  /*72f0*/  ISETP.NE.U32.AND P0, PT, R10, RZ, PT ;  /* 0x000000ff0a00720c */ /* 0x002fc80003f05070 */
[----:B------:R-:W-:Y:S02]  /*7300*/  ISETP.NE.AND.EX P0, PT, R11, RZ, PT, P0 ;  /* 0x000000ff0b00720c */ /* 0x000fe40003f05300 */
[----:B0-----:R-:W-:-:S05]  /*7310*/  I2FP.F32.U32 R3, R12 ;  /* 0x0000000c00037245 */ /* 0x001fca0000201000 */
[----:B------:R-:W-:-:S04]  /*7320*/  FMUL R3, R3, UR4 ;  /* 0x0000000403037c20 */ /* 0x000fc80008400000 */
[----:B------:R0:W1:Y:S02]  /*7330*/  F2I.U32.TRUNC.NTZ R20, R3 ;  /* 0x0000000300147305 */ /* 0x000064000020f000 */
[----:B---34-:R-:W-:Y:S05]  /*7340*/  @!P0 BRA `(.L_x_160) ;  /* 0x0000000000288947 */ /* 0x018fea0003800000 */
[----:B0-----:R-:W0:Y:S02]  /*7350*/  LDC R3, c[0x0][0x634] ;  /* 0x00018d00ff037b82 */ /* 0x001e240000000800 */
        /* <DEDUP_REMOVED lines=9> */
.L_x_160:
[----:B------:R-:W3:Y:S01]  /*73f0*/  LDC.64 R28, c[0x0][0x640] ;  /* 0x00019000ff1c7b82 */ /* 0x000ee20000000a00 */
[-CC-:B------:R-:W-:Y:S01]  /*7400*/  SHF.R.U64 R89, R8, R0.reuse, R9.reuse ;  /* 0x0000000008597219 */ /* 0x180fe20000001209 */
[----:B-1----:R-:W-:Y:S01]  /*7410*/  IMAD.MOV R20, RZ, RZ, -R20 ;  /* 0x000000ffff147224 */ /* 0x002fe200078e0a14 */
[----:B------:R-:W-:Y:S01]  /*7420*/  SHF.R.U32.HI R0, RZ, R0, R9 ;  /* 0x00000000ff007219 */ /* 0x000fe20000011609 */
[----:B------:R-:W-:Y:S01]  /*7430*/  ULDC UR4, c[0x0][0x154] ;  /* 0x0000550000047ab9 */ /* 0x000fe20000000800 */
[----:B0-----:R-:W-:Y:S01]  /*7440*/  IADD3 R3, P0, RZ, -R89, RZ ;  /* 0x80000059ff037210 */ /* 0x001fe20007f1e0ff */
[----:B------:R-:W-:Y:S02]  /*7450*/  IMAD R21, R21, R20, R12 ;  /* 0x0000001415157224 */ /* 0x000fe400078e020c */
[----:B------:R-:W0:Y:S01]  /*7460*/  LDC R6, c[0x0][0x618] ;  /* 0x00018600ff067b82 */ /* 0x000e220000000800 */
[----:B------:R-:W-:Y:S02]  /*7470*/  IMAD.MOV.U32 R7, RZ, RZ, 0x1 ;  /* 0x00000001ff077424 */ /* 0x000fe400078e00ff */
[----:B------:R-:W-:-:S04]  /*7480*/  IMAD.X R5, RZ, RZ, ~R0, P0 ;  /* 0x000000ffff057224 */ /* 0x000fc800000e0e00 */
[-C--:B--2---:R-:W-:Y:S01]  /*7490*/  IMAD R0, R5, R14.reuse, RZ ;  /* 0x0000000e05007224 */ /* 0x084fe200078e02ff */
[----:B------:R-:W1:Y:S01]  /*74a0*/  LDC R8, c[0x0][0x608] ;  /* 0x00018200ff087b82 */ /* 0x000e620000000800 */
[----:B------:R-:W-:-:S04]  /*74b0*/  IMAD.WIDE.U32 R4, R3, R14, R16 ;  /* 0x0000000e03047225 */ /* 0x000fc800078e0010 */
[----:B------:R-:W-:Y:S01]  /*74c0*/  IMAD R3, R3, R15, R0 ;  /* 0x0000000f03037224 */ /* 0x000fe200078e0200 */
[----:B------:R-:W-:Y:S02]  /*74d0*/  I2FP.F32.U32 R0, R24 ;  /* 0x0000001800007245 */ /* 0x000fe40000201000 */
[----:B------:R-:W2:Y:S01]  /*74e0*/  LDC R26, c[0x0][0x658] ;  /* 0x00019600ff1a7b82 */ /* 0x000ea20000000800 */
[----:B------:R-:W-:Y:S01]  /*74f0*/  IMAD.IADD R3, R5, 0x1, R3 ;  /* 0x0000000105037824 */ /* 0x000fe200078e0203 */
[----:B---3--:R-:W-:Y:S01]  /*7500*/  ISETP.NE.U32.AND P0, PT, R28, RZ, PT ;  /* 0x000000ff1c00720c */ /* 0x008fe20003f05070 */
[----:B------:R-:W-:Y:S01]  /*7510*/  FMUL R0, R0, UR4 ;  /* 0x0000000400007c20 */ /* 0x000fe20008400000 */
[----:B------:R-:W-:Y:S02]  /*7520*/  IMAD.MOV.U32 R5, RZ, RZ, -0x1 ;  /* 0xffffffffff057424 */ /* 0x000fe400078e00ff */
[----:B------:R-:W-:Y:S01]  /*7530*/  ISETP.NE.AND.EX P0, PT, R29, RZ, PT, P0 ;  /* 0x000000ff1d00720c */ /* 0x000fe20003f05300 */
[----:B------:R3:W4:Y:S01]  /*7540*/  F2I.U32.TRUNC.NTZ R13, R0 ;  /* 0x00000000000d7305 */ /* 0x000722000020f000 */
[----:B------:R-:W3:Y:S01]  /*7550*/  LDC R15, c[0x0][0x148] ;  /* 0x00005200ff0f7b82 */ /* 0x000ee20000000800 */
[----:B0-----:R-:W-:-:S02]  /*7560*/  SHF.R.U64 R12, R4, R6, R3 ;  /* 0x00000006040c7219 */ /* 0x001fc40000001203 */
[----:B------:R-:W-:-:S05]  /*7570*/  SHF.R.U32.HI R3, RZ, R6, R3 ;  /* 0x00000006ff037219 */ /* 0x000fca0000011603 */
[----:B------:R-:W0:Y:S01]  /*7580*/  LDC R20, c[0x0][0x600] ;  /* 0x00018000ff147b82 */ /* 0x000e220000000800 */
[-CC-:B-1----:R-:W-:Y:S02]  /*7590*/  SHF.R.U64 R10, R12, R8.reuse, R3.reuse ;  /* 0x000000080c0a7219 */ /* 0x182fe40000001203 */
[----:B------:R-:W-:-:S05]  /*75a0*/  SHF.R.U32.HI R3, RZ, R8, R3 ;  /* 0x00000008ff037219 */ /* 0x000fca0000011603 */
[----:B------:R-:W1:Y:S01]  /*75b0*/  LDC R27, c[0x0][0x648] ;  /* 0x00019200ff1b7b82 */ /* 0x000e620000000800 */
[-C--:B--2---:R-:W-:Y:S02]  /*75c0*/  SHF.L.U32 R4, R5, R26.reuse, RZ ;  /* 0x0000001a05047219 */ /* 0x084fe400000006ff */
[-CC-:B------:R-:W-:Y:S02]  /*75d0*/  SHF.R.U64 R14, R10, R26.reuse, R3.reuse ;  /* 0x0000001a0a0e7219 */ /* 0x180fe40000001203 */
[----:B------:R-:W-:Y:S02]  /*75e0*/  SHF.R.U32.HI R5, RZ, R26, R3 ;  /* 0x0000001aff057219 */ /* 0x000fe40000011603 */
[----:B------:R-:W-:Y:S01]  /*75f0*/  LOP3.LUT R25, RZ, R4, RZ, 0x33, !PT ;  /* 0x00000004ff197212 */ /* 0x000fe200078e33ff */
[----:B------:R-:W2:Y:S01]  /*7600*/  LDC R30, c[0x0][0x638] ;  /* 0x00018e00ff1e7b82 */ /* 0x000ea20000000800 */
[----:B------:R-:W-:Y:S01]  /*7610*/  SHF.L.U32 R26, R7, R26, RZ ;  /* 0x0000001a071a7219 */ /* 0x000fe200000006ff */
[----:B------:R-:W-:-:S06]  /*7620*/  IMAD.MOV.U32 R4, RZ, RZ, R14 ;  /* 0x000000ffff047224 */ /* 0x000fcc00078e000e */
[----:B------:R-:W0:Y:S01]  /*7630*/  LDC R31, c[0x0][0x610] ;  /* 0x00018400ff1f7b82 */ /* 0x000e220000000800 */
[----:B----4-:R-:W-:Y:S05]  /*7640*/  @!P0 BRA `(.L_x_161) ;  /* 0x0000000000288947 */ /* 0x010fea0003800000 */
        /* <DEDUP_REMOVED lines=10> */
.L_x_161:
[----:B------:R-:W-:Y:S01]  /*76f0*/  ISETP.NE.AND P0, PT, R2, 0x1, PT ;  /* 0x000000010200780c */ /* 0x000fe20003f05270 */
[----:B0-----:R-:W-:Y:S01]  /*7700*/  VIADD R7, R20, 0xffffffff ;  /* 0xffffffff14077836 */ /* 0x001fe20000000000 */
[----:B-1-3--:R-:W-:Y:S01]  /*7710*/  SHF.R.U64 R0, R4, R27, R5 ;  /* 0x0000001b04007219 */ /* 0x00afe20000001205 */
[----:B------:R-:W-:Y:S01]  /*7720*/  IMAD.MOV R13, RZ, RZ, -R13 ;  /* 0x000000ffff0d7224 */ /* 0x000fe200078e0a0d */
[----:B------:R-:W-:Y:S01]  /*7730*/  LOP3.LUT R5, R10, R25, RZ, 0xc0, !PT ;  /* 0x000000190a057212 */ /* 0x000fe200078ec0ff */
[----:B------:R-:W-:Y:S01]  /*7740*/  IMAD.MOV.U32 R4, RZ, RZ, 0x1 ;  /* 0x00000001ff047424 */ /* 0x000fe200078e00ff */
[----:B------:R-:W-:Y:S01]  /*7750*/  LOP3.LUT R12, R12, R7, RZ, 0xc0, !PT ;  /* 0x000000070c0c7212 */ /* 0x000fe200078ec0ff */
[----:B------:R-:W-:Y:S02]  /*7760*/  IMAD.MOV R3, RZ, RZ, -R0 ;  /* 0x000000ffff037224 */ /* 0x000fe400078e0a00 */
[----:B------:R-:W-:Y:S02]  /*7770*/  IMAD R0, R26, R0, R5 ;  /* 0x000000001a007224 */ /* 0x000fe400078e0205 */
[----:B--2---:R-:W-:-:S02]  /*7780*/  IMAD R3, R3, R30, R14 ;  /* 0x0000001e03037224 */ /* 0x004fc400078e020e */
[----:B------:R-:W-:Y:S02]  /*7790*/  @P0 IMAD R21, R15, R13, R24 ;  /* 0x0000000d0f150224 */ /* 0x000fe400078e0218 */
[----:B------:R-:W-:Y:S01]  /*77a0*/  IMAD R5, R3, R20, R12 ;  /* 0x0000001403057224 */ /* 0x000fe200078e020c */
[----:B------:R-:W-:Y:S01]  /*77b0*/  PRMT R3, R4, 0x7610, R3 ;  /* 0x0000761004037816 */ /* 0x000fe20000000003 */
[----:B------:R-:W-:-:S05]  /*77c0*/  IMAD R0, R0, R31, R21 ;  /* 0x0000001f00007224 */ /* 0x000fca00078e0215 */
[----:B------:R-:W-:Y:S02]  /*77d0*/  SEL R92, R5, R0, !P0 ;  /* 0x00000000055c7207 */ /* 0x000fe40004000000 */
[----:B------:R-:W-:-:S07]  /*77e0*/  SEL R0, R0, R5, !P0 ;  /* 0x0000000500007207 */ /* 0x000fce0004000000 */
.L_x_159:
[----:B------:R-:W-:Y:S01]  /*77f0*/  LOP3.LUT P0, RZ, R3, 0xff, RZ, 0xc0, !PT ;  /* 0x000000ff03ff7812 */ /* 0x000fe2000780c0ff */
[----:B------:R-:W-:-:S12]  /*7800*/  IMAD.MOV.U32 R96, RZ, RZ, R0 ;  /* 0x000000ffff607224 */ /* 0x000fd800078e0000 */
[----:B------:R-:W-:Y:S05]  /*7810*/  @P0 BRA `(.L_x_162) ;  /* 0xffffff9800800947 */ /* 0x000fea000383ffff */
[----:B------:R-:W-:Y:S05]  /*7820*/  EXIT ;  /* 0x000000000000794d */ /* 0x000fea0003800000 */
.L_x_7:
[----:B0-----:R-:W-:Y:S01]  /*7830*/  ULDC.64 UR4, c[0x0][0x650] ;  /* 0x0001940000047ab9 */ /* 0x001fe20000000a00 */
        /* <DEDUP_REMOVED lines=25> */
.L_x_164:
[----:B------:R-:W0:Y:S01]  /*79d0*/  LDC.64 R28, c[0x0][0x640] ;  /* 0x00019000ff1c7b82 */ /* 0x000e220000000a00 */
[-CC-:B------:R-:W-:Y:S01]  /*79e0*/  SHF.R.U64 R22, R12, R6.reuse, R13.reuse ;  /* 0x000000060c167219 */ /* 0x180fe2000000120d */
[----:B------:R-:W-:Y:S01]  /*79f0*/  IMAD.MOV.U32 R30, RZ, RZ, 0x1 ;  /* 0x00000001ff1e7424 */ /* 0x000fe200078e00ff */
[----:B------:R-:W-:Y:S02]  /*7a00*/  SHF.R.U32.HI R6, RZ, R6, R13 ;  /* 0x00000006ff067219 */ /* 0x000fe4000001160d */
        /* <DEDUP_REMOVED lines=8> */
[----:B------:R-:W-:Y:S01]  /*7a90*/  IMAD.IADD R9, R9, 0x1, R11 ;  /* 0x0000000109097824 */ /* 0x000fe200078e020b */
[----:B0-----:R-:W-:-:S04]  /*7aa0*/  ISETP.NE.U32.AND P0, PT, R28, RZ, PT ;  /* 0x000000ff1c00720c */ /* 0x001fc80003f05070 */
[----:B------:R-:W-:Y:S02]  /*7ab0*/  ISETP.NE.AND.EX P0, PT, R29, RZ, PT, P0 ;  /* 0x000000ff1d00720c */ /* 0x000fe40003f05300 */
[----:B------:R-:W0:Y:S01]  /*7ac0*/  LDC R20, c[0x0][0x600] ;  /* 0x00018000ff147b82 */ /* 0x000e220000000800 */
[-CC-:B-1----:R-:W-:Y:S01]  /*7ad0*/  SHF.R.U64 R14, R8, R10.reuse, R9.reuse ;  /* 0x0000000a080e7219 */ /* 0x182fe20000001209 */
[----:B------:R-:W-:Y:S01]  /*7ae0*/  IMAD.MOV.U32 R8, RZ, RZ, -0x1 ;  /* 0xffffffffff087424 */ /* 0x000fe200078e00ff */
[----:B------:R-:W-:-:S05]  /*7af0*/  SHF.R.U32.HI R9, RZ, R10, R9 ;  /* 0x0000000aff097219 */ /* 0x000fca0000011609 */
[----:B------:R-:W1:Y:S01]  /*7b00*/  LDC R24, c[0x0][0x648] ;  /* 0x00019200ff187b82 */ /* 0x000e620000000800 */
[-CC-:B--2---:R-:W-:Y:S02]  /*7b10*/  SHF.R.U64 R23, R14, R12.reuse, R9.reuse ;  /* 0x0000000c0e177219 */ /* 0x184fe40000001209 */
[----:B------:R-:W-:-:S05]  /*7b20*/  SHF.R.U32.HI R6, RZ, R12, R9 ;  /* 0x0000000cff067219 */ /* 0x000fca0000011609 */
[----:B------:R-:W2:Y:S01]  /*7b30*/  LDC R26, c[0x0][0x638] ;  /* 0x00018e00ff1a7b82 */ /* 0x000ea20000000800 */
[-C--:B---3--:R-:W-:Y:S02]  /*7b40*/  SHF.L.U32 R8, R8, R27.reuse, RZ ;  /* 0x0000001b08087219 */ /* 0x088fe400000006ff */
[-CC-:B------:R-:W-:Y:S02]  /*7b50*/  SHF.R.U64 R25, R23, R27.reuse, R6.reuse ;  /* 0x0000001b17197219 */ /* 0x180fe40000001206 */
[----:B------:R-:W-:Y:S02]  /*7b60*/  LOP3.LUT R32, RZ, R8, RZ, 0x33, !PT ;  /* 0x00000008ff207212 */ /* 0x000fe400078e33ff */
[----:B------:R-:W-:Y:S01]  /*7b70*/  SHF.R.U32.HI R9, RZ, R27, R6 ;  /* 0x0000001bff097219 */ /* 0x000fe20000011606 */
[----:B------:R-:W3:Y:S01]  /*7b80*/  LDC R31, c[0x0][0x610] ;  /* 0x00018400ff1f7b82 */ /* 0x000ee20000000800 */
[----:B------:R-:W-:Y:S01]  /*7b90*/  IMAD.MOV.U32 R8, RZ, RZ, R25 ;  /* 0x000000ffff087224 */ /* 0x000fe200078e0019 */
[----:B------:R-:W-:Y:S06]  /*7ba0*/  @!P0 BRA `(.L_x_165) ;  /* 0x0000000000288947 */ /* 0x000fec0003800000 */
        /* <DEDUP_REMOVED lines=10> */
.L_x_165:
[----:B------:R-:W-:Y:S01]  /*7c50*/  ISETP.NE.AND P0, PT, R2, 0x1, PT ;  /* 0x000000010200780c */ /* 0x000fe20003f05270 */
[----:B------:R-:W-:Y:S01]  /*7c60*/  IMAD.MOV.U32 R13, RZ, RZ, R22 ;  /* 0x000000ffff0d7224 */ /* 0x000fe200078e0016 */
[----:B-1----:R-:W-:Y:S01]  /*7c70*/  SHF.R.U64 R6, R8, R24, R9 ;  /* 0x0000001808067219 */ /* 0x002fe20000001209 */
[----:B0-----:R-:W-:Y:S01]  /*7c80*/  VIADD R9, R20, 0xffffffff ;  /* 0xffffffff14097836 */ /* 0x001fe20000000000 */
[----:B------:R-:W-:Y:S02]  /*7c90*/  SHF.L.U32 R30, R30, R27, RZ ;  /* 0x0000001b1e1e7219 */ /* 0x000fe400000006ff */
[----:B------:R-:W-:Y:S01]  /*7ca0*/  LOP3.LUT R5, R23, R32, RZ, 0xc0, !PT ;  /* 0x0000002017057212 */ /* 0x000fe200078ec0ff */
[----:B------:R-:W-:-:S04]  /*7cb0*/  IMAD.MOV R8, RZ, RZ, -R6 ;  /* 0x000000ffff087224 */ /* 0x000fc800078e0a06 */
[----:B------:R-:W-:Y:S01]  /*7cc0*/  IMAD R6, R30, R6, R5 ;  /* 0x000000061e067224 */ /* 0x000fe200078e0205 */
[----:B------:R-:W-:Y:S01]  /*7cd0*/  LOP3.LUT R5, R14, R9, RZ, 0xc0, !PT ;  /* 0x000000090e057212 */ /* 0x000fe200078ec0ff */
[----:B------:R-:W-:Y:S02]  /*7ce0*/  @P0 IMAD R3, R7, R21, R4 ;  /* 0x0000001507030224 */ /* 0x000fe400078e0204 */
[----:B--2---:R-:W-:Y:S02]  /*7cf0*/  IMAD R4, R8, R26, R25 ;  /* 0x0000001a08047224 */ /* 0x004fe400078e0219 */
[----:B---3--:R-:W-:Y:S02]  /*7d00*/  IMAD R3, R6, R31, R3 ;  /* 0x0000001f06037224 */ /* 0x008fe400078e0203 */
[----:B------:R-:W-:Y:S02]  /*7d10*/  IMAD R4, R4, R20, R5 ;  /* 0x0000001404047224 */ /* 0x000fe400078e0205 */
[----:B------:R-:W-:-:S03]  /*7d20*/  IMAD.MOV.U32 R6, RZ, RZ, 0x1 ;  /* 0x00000001ff067424 */ /* 0x000fc600078e00ff */
[----:B------:R-:W-:Y:S02]  /*7d30*/  SEL R20, R4, R3, !P0 ;  /* 0x0000000304147207 */ /* 0x000fe40004000000 */
[----:B------:R-:W-:-:S07]  /*7d40*/  SEL R11, R3, R4, !P0 ;  /* 0x00000004030b7207 */ /* 0x000fce0004000000 */
.L_x_163:
[----:B------:R-:W-:-:S08]  /*7d50*/  NOP ;  /* 0x0000000000007918 */ /* 0x000fd00000000000 */
[----:B------:R-:W0:-:S00]  /*7d60*/  USETMAXREG.DEALLOC.CTAPOOL 0x28 ;  /* 0x00000028000079c8 */ /* 0x000e0000080e0500 */
[----:B0-----:R-:W-:-:S13]  /*7d70*/  ISETP.NE.AND P0, PT, R0, RZ, PT ;  /* 0x000000ff0000720c */ /* 0x001fda0003f05270 */
[----:B------:R-:W-:Y:S05]  /*7d80*/  @P0 EXIT ;  /* 0x000000000000094d */ /* 0x000fea0003800000 */
[----:B------:R-:W-:Y:S01]  /*7d90*/  LOP3.LUT P0, RZ, R6, 0xff, RZ, 0xc0, !PT ;  /* 0x000000ff06ff7812 */ /* 0x000fe2000780c0ff */
[----:B------:R-:W-:Y:S02]  /*7da0*/  IMAD.MOV.U32 R0, RZ, RZ, 0x1 ;  /* 0x00000001ff007424 */ /* 0x000fe400078e00ff */
[----:B------:R-:W-:-:S10]  /*7db0*/  IMAD.MOV.U32 R12, RZ, RZ, RZ ;  /* 0x000000ffff0c7224 */ /* 0x000fd400078e00ff */
[----:B------:R-:W-:Y:S05]  /*7dc0*/  @!P0 BRA `(.L_x_166) ;  /* 0x0000000c007c8947 */ /* 0x000fea0003800000 */
[----:B------:R-:W0:Y:S01]  /*7dd0*/  LDC R0, c[0x0][0x28c] ;  /* 0x0000a300ff007b82 */ /* 0x000e220000000800 */
[----:B------:R-:W-:Y:S01]  /*7de0*/  ULDC UR5, c[0x0][0x658] ;  /* 0x0001960000057ab9 */ /* 0x000fe20000000800 */
[----:B------:R-:W-:Y:S01]  /*7df0*/  UMOV UR11, 0xffffffff ;  /* 0xffffffff000b7882 */ /* 0x000fe20000000000 */
[----:B------:R-:W-:Y:S01]  /*7e00*/  UMOV UR15, 0x1 ;  /* 0x00000001000f7882 */ /* 0x000fe20000000000 */
[----:B------:R-:W-:Y:S01]  /*7e10*/  USHF.L.U32 UR11, UR11, UR5, URZ ;  /* 0x000000050b0b7299 */ /* 0x000fe2000800063f */
[----:B------:R-:W-:Y:S01]  /*7e20*/  BSSY B0, `(.L_x_166) ;  /* 0x00000d9000007945 */ /* 0x000fe20003800000 */
[----:B------:R-:W-:Y:S01]  /*7e30*/  ULDC UR9, c[0x0][0xc] ;  /* 0x0000030000097ab9 */ /* 0x000fe20000000800 */
[----:B------:R-:W-:Y:S01]  /*7e40*/  ULDC UR14, c[0x0][0x10] ;  /* 0x00000400000e7ab9 */ /* 0x000fe20000000800 */
[----:B------:R-:W1:Y:S01]  /*7e50*/  S2UR UR8, SR_CgaCtaId ;  /* 0x00000000000879c3 */ /* 0x000e620000008800 */
[----:B------:R-:W-:Y:S01]  /*7e60*/  ULOP3.LUT UR13, URZ, UR11, URZ, 0x33, !UPT ;  /* 0x0000000b3f0d7292 */ /* 0x000fe2000f8e333f */
[----:B------:R-:W-:Y:S01]  /*7e70*/  IMAD.MOV.U32 R10, RZ, RZ, 0x1 ;  /* 0x00000001ff0a7424 */ /* 0x000fe200078e00ff */
[----:B------:R-:W-:Y:S01]  /*7e80*/  LOP3.LUT R9, R19, 0x2, RZ, 0xfc, !PT ;  /* 0x0000000213097812 */ /* 0x000fe200078efcff */
[----:B------:R-:W-:Y:S01]  /*7e90*/  IMAD.MOV.U32 R12, RZ, RZ, RZ ;  /* 0x000000ffff0c7224 */ /* 0x000fe200078e00ff */
[----:B------:R-:W-:Y:S01]  /*7ea0*/  ULDC UR4, c[0x0][0x600] ;  /* 0x0001800000047ab9 */ /* 0x000fe20000000800 */
[----:B------:R-:W-:Y:S01]  /*7eb0*/  UMOV UR18, 0x5 ;  /* 0x0000000500127882 */ /* 0x000fe20000000000 */
[----:B------:R-:W-:-:S02]  /*7ec0*/  UIADD3 UR4, UR4, -0x1, URZ ;  /* 0xffffffff04047890 */ /* 0x000fc4000fffe03f */
[----:B------:R-:W-:Y:S01]  /*7ed0*/  USHF.L.U32 UR5, UR15, UR5, URZ ;  /* 0x000000050f057299 */ /* 0x000fe2000800063f */
[----:B------:R-:W-:Y:S01]  /*7ee0*/  ULDC.64 UR28, c[0x0][0x198] ;  /* 0x00006600001c7ab9 */ /* 0x000fe20000000a00 */
[----:B0-----:R-:W-:-:S05]  /*7ef0*/  VIADD R0, R0, 0x3f ;  /* 0x0000003f00007836 */ /* 0x001fca0000000000 */
[----:B------:R-:W-:Y:S01]  /*7f00*/  SHF.R.S32.HI R3, RZ, 0x1f, R0 ;  /* 0x0000001fff037819 */ /* 0x000fe20000011400 */
[----:B-1----:R-:W-:-:S03]  /*7f10*/  ULOP3.LUT UR10, UR8, 0x1, URZ, 0xc0, !UPT ;  /* 0x00000001080a7892 */ /* 0x002fc6000f8ec03f */
[----:B------:R-:W-:Y:S01]  /*7f20*/  LEA.HI R3, R3, R0, RZ, 0x6 ;  /* 0x0000000003037211 */ /* 0x000fe200078f30ff */
[----:B------:R-:W-:Y:S01]  /*7f30*/  USHF.R.U32.HI UR25, URZ, 0x1, UR8 ;  /* 0x000000013f197899 */ /* 0x000fe20008011608 */
[----:B------:R-:W-:Y:S01]  /*7f40*/  IMAD.MOV.U32 R0, RZ, RZ, 0x1 ;  /* 0x00000001ff007424 */ /* 0x000fe200078e00ff */
[----:B------:R-:W-:Y:S01]  /*7f50*/  USHF.L.U32 UR6, UR8, 0x5, URZ ;  /* 0x0000000508067899 */ /* 0x000fe2000800063f */
[----:B------:R-:W-:Y:S01]  /*7f60*/  SHF.R.S32.HI R3, RZ, 0x6, R3 ;  /* 0x00000006ff037819 */ /* 0x000fe20000011403 */
[----:B------:R-:W-:Y:S02]  /*7f70*/  USHF.L.U32 UR7, UR8, 0xb, URZ ;  /* 0x0000000b08077899 */ /* 0x000fe4000800063f */
[----:B------:R-:W-:Y:S02]  /*7f80*/  ULOP3.LUT UR8, UR8, 0xfffffffe, URZ, 0xc0, !UPT ;  /* 0xfffffffe08087892 */ /* 0x000fe4000f8ec03f */
[----:B------:R-:W-:Y:S01]  /*7f90*/  UISETP.GT.U32.AND UP0, UPT, UR10, 0xffff, UPT ;  /* 0x0000ffff0a00788c */ /* 0x000fe2000bf04070 */
[----:B------:R-:W-:Y:S01]  /*7fa0*/  VIADD R8, R3, 0x1 ;  /* 0x0000000103087836 */ /* 0x000fe20000000000 */
[----:B------:R-:W-:-:S02]  /*7fb0*/  USHF.L.U32 UR11, UR15, UR8, URZ ;  /* 0x000000080f0b7299 */ /* 0x000fc4000800063f */
[----:B------:R-:W-:Y:S02]  /*7fc0*/  ULOP3.LUT UR12, UR8, 0x1, URZ, 0xfc, !UPT ;  /* 0x00000001080c7892 */ /* 0x000fe4000f8efc3f */
[----:B------:R-:W-:Y:S02]  /*7fd0*/  UIMAD.WIDE.U32 UR8, UR9, UR14, URZ ;  /* 0x0000000e090872a5 */ /* 0x000fe4000f8e003f */
[----:B------:R-:W-:Y:S01]  /*7fe0*/  USEL UR10, UR10, 0xffff, !UP0 ;  /* 0x0000ffff0a0a7887 */ /* 0x000fe2000c000000 */
[----:B------:R-:W-:Y:S01]  /*7ff0*/  ULDC UR14, c[0x0][0x14] ;  /* 0x00000500000e7ab9 */ /* 0x000fe20000000800 */
[----:B------:R-:W-:Y:S02]  /*8000*/  USHF.L.U32 UR12, UR15, UR12, URZ ;  /* 0x0000000c0f0c7299 */ /* 0x000fe4000800063f */
[----:B------:R-:W-:Y:S02]  /*8010*/  UIMAD.WIDE.U32 UR26, UR8, UR14, URZ ;  /* 0x0000000e081a72a5 */ /* 0x000fe4000f8e003f */
[----:B------:R-:W-:-:S02]  /*8020*/  UIMAD UR21, UR9, UR14, URZ ;  /* 0x0000000e091572a4 */ /* 0x000fc4000f8e023f */
[----:B------:R-:W-:Y:S02]  /*8030*/  ULOP3.LUT UR10, UR10, 0xffff, URZ, 0xc0, !UPT ;  /* 0x0000ffff0a0a7892 */ /* 0x000fe4000f8ec03f */
[----:B------:R-:W-:Y:S02]  /*8040*/  ULOP3.LUT UR6, UR6, 0x20, URZ, 0xc0, !UPT ;  /* 0x0000002006067892 */ /* 0x000fe4000f8ec03f */
[----:B------:R-:W-:Y:S02]  /*8050*/  ULOP3.LUT UR7, UR7, 0x800, URZ, 0xc0, !UPT ;  /* 0x0000080007077892 */ /* 0x000fe4000f8ec03f */
[----:B------:R-:W-:Y:S02]  /*8060*/  ULOP3.LUT UR19, UR11, UR12, URZ, 0xfc, !UPT ;  /* 0x0000000c0b137292 */ /* 0x000fe4000f8efc3f */
[----:B------:R-:W-:Y:S02]  /*8070*/  UIADD3 UR21, UR27, UR21, URZ ;  /* 0x000000151b157290 */ /* 0x000fe4000fffe03f */
[----:B------:R-:W-:-:S12]  /*8080*/  USHF.L.U32 UR18, UR18, UR10, URZ ;  /* 0x0000000a12127299 */ /* 0x000fd8000800063f */
.L_x_177:
[----:B------:R-:W-:-:S03]  /*8090*/  UMOV UR8, 0xffffffff ;  /* 0xffffffff00087882 */ /* 0x000fc60000000000 */
[----:B------:R-:W-:Y:S05]  /*80a0*/  BRA.DIV UR8, `(.L_x_167) ;  /* 0x0000000e08d07947 */ /* 0x000fea000b800000 */
[----:B------:R-:W-:-:S13]  /*80b0*/  ELECT P6, URZ, PT ;  /* 0x00000000003f782f */ /* 0x000fda00038c0000 */
.L_x_189:
[----:B------:R-:W0:Y:S01]  /*80c0*/  LDC R4, c[0x0][0x28c] ;  /* 0x0000a300ff047b82 */ /* 0x000e220000000800 */
[----:B------:R-:W-:Y:S01]  /*80d0*/  BSSY B1, `(.L_x_168) ;  /* 0x000003c000017945 */ /* 0x000fe20003800000 */
[----:B0-----:R-:W-:-:S13]  /*80e0*/  ISETP.LT.OR P6, PT, R4, 0x1, !P6 ;  /* 0x000000010400780c */ /* 0x001fda00077c1670 */
[----:B------:R-:W-:Y:S05]  /*80f0*/  @P6 BRA `(.L_x_169) ;  /* 0x0000000000e46947 */ /* 0x000fea0003800000 */
[----:B------:R-:W-:Y:S01]  /*8100*/  LEA R11, R11, UR25, 0x1 ;  /* 0x000000190b0b7c11 */ /* 0x000fe2000f8e08ff */
[----:B------:R-:W-:Y:S01]  /*8110*/  IMAD.MOV.U32 R21, RZ, RZ, RZ ;  /* 0x000000ffff157224 */ /* 0x000fe200078e00ff */
[----:B------:R-:W-:Y:S01]  /*8120*/  LEA R20, R20, UR6, 0x6 ;  /* 0x0000000614147c11 */ /* 0x000fe2000f8e30ff */
[----:B------:R-:W-:Y:S02]  /*8130*/  IMAD.MOV.U32 R4, RZ, RZ, R8 ;  /* 0x000000ffff047224 */ /* 0x000fe400078e0008 */
[----:B------:R-:W-:Y:S02]  /*8140*/  IMAD.MOV.U32 R5, RZ, RZ, R0 ;  /* 0x000000ffff057224 */ /* 0x000fe400078e0000 */
[----:B------:R-:W-:Y:S02]  /*8150*/  IMAD.MOV.U32 R6, RZ, RZ, R12 ;  /* 0x000000ffff067224 */ /* 0x000fe400078e000c */
[----:B------:R-:W-:-:S07]  /*8160*/  IMAD.SHL.U32 R15, R11, 0x80, RZ ;  /* 0x000000800b0f7824 */ /* 0x000fce00078e00ff */
.L_x_172:
[----:B------:R-:W0:Y:S01]  /*8170*/  S2R R14, SR_CgaCtaId ;  /* 0x00000000000e7919 */ /* 0x000e220000008800 */
[----:B------:R-:W-:Y:S02]  /*8180*/  MOV R7, 0x400 ;  /* 0x0000040000077802 */ /* 0x000fe40000000f00 */
[----:B------:R-:W-:-:S13]  /*8190*/  LOP3.LUT P1, RZ, R18, 0x7f, RZ, 0xc0, !PT ;  /* 0x0000007f12ff7812 */ /* 0x000fda000782c0ff */
[----:B------:R-:W1:Y:S01]  /*81a0*/  @!P1 LDC R11, c[0x0][0x500] ;  /* 0x00014000ff0b9b82 */ /* 0x000e620000000800 */
[----:B0-----:R-:W-:Y:S02]  /*81b0*/  LEA R22, R14, R7, 0x18 ;  /* 0x000000070e167211 */ /* 0x001fe400078ec0ff */
[----:B------:R-:W-:-:S03]  /*81c0*/  SHF.L.U32 R7, R5, 0x1f, RZ ;  /* 0x0000001f05077819 */ /* 0x000fc600000006ff */
[----:B------:R-:W-:-:S04]  /*81d0*/  IMAD R14, R6, 0x8, R22 ;  /* 0x00000008060e7824 */ /* 0x000fc800078e0216 */
[----:B------:R-:W0:Y:S02]  /*81e0*/  SYNCS.PHASECHK.TRANS64.TRYWAIT P0, [R14+URZ+0x28], R7 ;  /* 0x000028070e0075a7 */ /* 0x000e24000800017f */
[----:B01----:R-:W-:Y:S05]  /*81f0*/  @!P0 BRA `(.L_x_170) ;  /* 0x0000000c009c8947 */ /* 0x003fea0003800000 */
.L_x_190:
[----:B0-----:R-:W-:Y:S01]  /*8200*/  PRMT R7, R9, 0x9910, RZ ;  /* 0x0000991009077816 */ /* 0x001fe200000000ff */
[----:B------:R0:W-:Y:S03]  /*8210*/  @!P1 SYNCS.ARRIVE.TRANS64 RZ, [R14+URZ], R11 ;  /* 0x0000000b0eff99a7 */ /* 0x0001e6000800003f */
[----:B------:R-:W-:-:S13]  /*8220*/  ISETP.NE.AND P0, PT, R7, 0x2, PT ;  /* 0x000000020700780c */ /* 0x000fda0003f05270 */
[----:B0-----:R-:W-:Y:S05]  /*8230*/  @P0 BRA `(.L_x_171) ;  /* 0x0000000000040947 */ /* 0x001fea0003800000 */
[----:B------:R-:W-:Y:S01]  /*8240*/  BPT.TRAP 0x1 ;  /* 0x000000040000795c */ /* 0x000fe20000300000 */
.L_x_171:
[----:B------:R-:W-:Y:S01]  /*8250*/  LEA R7, R6, UR25, 0x1 ;  /* 0x0000001906077c11 */ /* 0x000fe2000f8e08ff */
[----:B------:R-:W-:Y:S01]  /*8260*/  VIADD R4, R4, 0xffffffff ;  /* 0xffffffff04047836 */ /* 0x000fe20000000000 */
[----:B------:R-:W-:Y:S01]  /*8270*/  R2UR UR23, R15 ;  /* 0x000000000f1772ca */ /* 0x000fe200000e0000 */
[----:B------:R-:W-:Y:S01]  /*8280*/  UIADD3 UR14, UP0, UR28, 0xf0, URZ ;  /* 0x000000f01c0e7890 */ /* 0x000fe2000ff1e03f */
[----:B------:R-:W-:Y:S01]  /*8290*/  R2UR UR9, R14 ;  /* 0x000000000e0972ca */ /* 0x000fe200000e0000 */
[----:B------:R-:W-:Y:S01]  /*82a0*/  IMAD.SHL.U32 R7, R7, 0x2000, RZ ;  /* 0x0000200007077824 */ /* 0x000fe200078e00ff */
[----:B------:R-:W-:Y:S01]  /*82b0*/  R2UR UR10, R21 ;  /* 0x00000000150a72ca */ /* 0x000fe200000e0000 */
[----:B------:R-:W-:Y:S01]  /*82c0*/  UIADD3 UR32, UP1, UR28, 0x1f0, URZ ;  /* 0x000001f01c207890 */ /* 0x000fe2000ff3e03f */
[----:B------:R-:W-:Y:S01]  /*82d0*/  R2UR UR12, R13 ;  /* 0x000000000d0c72ca */ /* 0x000fe200000e0000 */
[--C-:B------:R-:W-:Y:S01]  /*82e0*/  IMAD R11, R7, 0x2, R22.reuse ;  /* 0x00000002070b7824 */ /* 0x100fe200078e0216 */
[----:B------:R-:W-:Y:S01]  /*82f0*/  LEA R7, R6, UR7, 0xc ;  /* 0x0000000706077c11 */ /* 0x000fe2000f8e60ff */
[----:B------:R-:W-:Y:S01]  /*8300*/  UIADD3.X UR15, URZ, UR29, URZ, UP0, !UPT ;  /* 0x0000001d3f0f7290 */ /* 0x000fe200087fe43f */
[----:B------:R-:W-:Y:S01]  /*8310*/  R2UR UR24, R20 ;  /* 0x00000000141872ca */ /* 0x000fe200000e0000 */
[----:B------:R-:W-:Y:S01]  /*8320*/  UPRMT UR20, URZ, 0x5410, UR18 ;  /* 0x000054103f147896 */ /* 0x000fe20008000012 */
[----:B------:R-:W-:Y:S01]  /*8330*/  R2UR UR8, R11 ;  /* 0x000000000b0872ca */ /* 0x000fe200000e0000 */
[----:B------:R-:W-:Y:S01]  /*8340*/  IMAD R7, R7, 0x2, R22 ;  /* 0x0000000207077824 */ /* 0x000fe200078e0216 */
[----:B------:R-:W-:Y:S01]  /*8350*/  ISETP.GT.AND P1, PT, R4, 0x1, PT ;  /* 0x000000010400780c */ /* 0x000fe20003f24270 */
[----:B------:R-:W-:Y:S01]  /*8360*/  VIADD R6, R6, 0x1 ;  /* 0x0000000106067836 */ /* 0x000fe20000000000 */
[----:B------:R-:W-:Y:S01]  /*8370*/  UPRMT UR30, URZ, 0x5410, UR19 ;  /* 0x000054103f1e7896 */ /* 0x000fe20008000013 */
[----:B------:R-:W-:Y:S01]  /*8380*/  VIADD R21, R21, 0x40 ;  /* 0x0000004015157836 */ /* 0x000fe20000000000 */
[----:B------:R-:W-:Y:S01]  /*8390*/  R2UR UR11, R7 ;  /* 0x00000000070b72ca */ /* 0x000fe200000e0000 */
[----:B------:R-:W-:Y:S01]  /*83a0*/  UIADD3.X UR33, URZ, UR29, URZ, UP1, !UPT ;  /* 0x0000001d3f217290 */ /* 0x000fe20008ffe43f */
[----:B------:R-:W-:Y:S01]  /*83b0*/  ISETP.NE.AND P0, PT, R6, 0x5, PT ;  /* 0x000000050600780c */ /* 0x000fe20003f05270 */
[----:B------:R-:W-:Y:S01]  /*83c0*/  UMOV UR16, 0x0 ;  /* 0x0000000000107882 */ /* 0x000fe20000000000 */
[----:B------:R-:W-:-:S02]  /*83d0*/  UMOV UR17, 0x10000000 ;  /* 0x1000000000117882 */ /* 0x000fc40000000000 */
[----:B------:R-:W-:Y:S01]  /*83e0*/  SEL R14, RZ, 0x1, P0 ;  /* 0x00000001ff0e7807 */ /* 0x000fe20000000000 */
[----:B------:R-:W-:Y:S01]  /*83f0*/  UIADD3 UR8, UR8, 0x100, URZ ;  /* 0x0000010008087890 */ /* 0x000fe2000fffe03f */
[----:B------:R-:W-:Y:S02]  /*8400*/  SEL R6, R6, RZ, P0 ;  /* 0x000000ff06067207 */ /* 0x000fe40000000000 */
[----:B------:R-:W-:-:S03]  /*8410*/  LOP3.LUT R5, R5, R14, RZ, 0x3c, !PT ;  /* 0x0000000e05057212 */ /* 0x000fc600078e3cff */
[----:B------:R-:W-:-:S03]  /*8420*/  UIADD3 UR22, UR11, 0x28100, URZ ;  /* 0x000281000b167890 */ /* 0x000fc6000fffe03f */
[----:B------:R-:W-:Y:S02]  /*8430*/  UMOV UR11, UR23 ;  /* 0x00000017000b7c82 */ /* 0x000fe40008000000 */
[----:B------:R0:W-:Y:S02]  /*8440*/  UTMALDG.3D.MULTICAST [UR8], [UR14], UR20, desc[UR16] ;  /* 0x000010080e0073b4 */ /* 0x0001e40008011814 */
[----:B0-----:R-:W-:Y:S01]  /*8450*/  UMOV UR8, UR22 ;  /* 0x0000001600087c82 */ /* 0x001fe20008000000 */
[----:B------:R-:W-:Y:S02]  /*8460*/  UMOV UR11, UR24 ;  /* 0x00000018000b7c82 */ /* 0x000fe40008000000 */
[----:B------:R0:W-:Y:S02]  /*8470*/  UTMALDG.3D.MULTICAST [UR8], [UR32], UR30, desc[UR16] ;  /* 0x00001008200073b4 */ /* 0x0001e4000801181e */
[----:B0-----:R-:W-:Y:S05]  /*8480*/  @P1 BRA `(.L_x_172) ;  /* 0xfffffffc00381947 */ /* 0x001fea000383ffff */
.L_x_169:
[----:B------:R-:W-:Y:S05]  /*8490*/  BSYNC B1 ;  /* 0x0000000000017941 */ /* 0x000fea0003800000 */
.L_x_168:
[----:B------:R-:W-:Y:S01]  /*84a0*/  LOP3.LUT P1, RZ, R10, 0xff, RZ, 0xc0, !PT ;  /* 0x000000ff0aff7812 */ /* 0x000fe2000782c0ff */
[C---:B------:R-:W-:Y:S01]  /*84b0*/  IMAD.IADD R12, R3.reuse, 0x1, R12 ;  /* 0x00000001030c7824 */ /* 0x040fe200078e020c */
[----:B------:R-:W-:Y:S01]  /*84c0*/  ULDC.64 UR8, c[0x0][0x650] ;  /* 0x0001940000087ab9 */ /* 0x000fe20000000a00 */
[C---:B------:R-:W-:Y:S01]  /*84d0*/  ISETP.GE.U32.AND P2, PT, R3.reuse, 0x5, PT ;  /* 0x000000050300780c */ /* 0x040fe20003f46070 */
[----:B------:R-:W-:Y:S01]  /*84e0*/  BSSY B1, `(.L_x_173) ;  /* 0x000006a000017945 */ /* 0x000fe20003800000 */
[----:B------:R-:W-:Y:S01]  /*84f0*/  IMAD.MOV.U32 R11, RZ, RZ, -0x1 ;  /* 0xffffffffff0b7424 */ /* 0x000fe200078e00ff */
[----:B------:R-:W-:Y:S01]  /*8500*/  ISETP.GT.U32.AND P0, PT, R12, 0x4, PT ;  /* 0x000000040c00780c */ /* 0x000fe20003f04070 */
[----:B------:R-:W-:Y:S01]  /*8510*/  IMAD.MOV.U32 R20, RZ, RZ, -0x1 ;  /* 0xffffffffff147424 */ /* 0x000fe200078e00ff */
[----:B------:R-:W-:Y:S01]  /*8520*/  PRMT R10, RZ, 0x7610, R10 ;  /* 0x00007610ff0a7816 */ /* 0x000fe2000000000a */
[----:B------:R-:W-:Y:S01]  /*8530*/  IMAD.MOV.U32 R13, RZ, RZ, -0x1 ;  /* 0xffffffffff0d7424 */ /* 0x000fe200078e00ff */
[----:B------:R-:W-:-:S03]  /*8540*/  ISETP.LT.U32.AND P0, PT, R3, 0x5, P0 ;  /* 0x000000050300780c */ /* 0x000fc60000701070 */
[----:B------:R-:W0:Y:S01]  /*8550*/  @P1 S2R R5, SR_CgaCtaId ;  /* 0x0000000000051919 */ /* 0x000e220000008800 */
[----:B------:R-:W-:-:S04]  /*8560*/  @P1 MOV R4, 0x400 ;  /* 0x0000040000041802 */ /* 0x000fc80000000f00 */
[----:B0-----:R-:W-:Y:S01]  /*8570*/  @P1 LEA R6, R5, R4, 0x18 ;  /* 0x0000000405061211 */ /* 0x001fe200078ec0ff */
[----:B------:R-:W-:-:S03]  /*8580*/  IMAD.WIDE.U32 R4, R12, -0x33333333, RZ ;  /* 0xcccccccd0c047825 */ /* 0x000fc600078e00ff */
[----:B------:R0:W-:Y:S01]  /*8590*/  @P1 SYNCS.ARRIVE.TRANS64.A1T0 RZ, [R6+URZ+0x68], RZ ;  /* 0x000068ff06ff19a7 */ /* 0x0001e2000810003f */
[----:B------:R-:W-:Y:S02]  /*85a0*/  IADD3 R16, P1, R16, UR26, RZ ;  /* 0x0000001a10107c10 */ /* 0x000fe4000ff3e0ff */
[----:B------:R-:W-:Y:S02]  /*85b0*/  SHF.R.U32.HI R7, RZ, 0x2, R5 ;  /* 0x00000002ff077819 */ /* 0x000fe40000011605 */
[----:B------:R-:W-:Y:S02]  /*85c0*/  SEL R5, RZ, 0x1, !P0 ;  /* 0x00000001ff057807 */ /* 0x000fe40004000000 */
[----:B------:R-:W-:Y:S01]  /*85d0*/  IADD3.X R17, R17, UR21, RZ, P1, !PT ;  /* 0x0000001511117c10 */ /* 0x000fe20008ffe4ff */
[----:B------:R-:W-:Y:S01]  /*85e0*/  IMAD R12, R7, -0x5, R12 ;  /* 0xfffffffb070c7824 */ /* 0x000fe200078e020c */
[----:B------:R-:W-:Y:S02]  /*85f0*/  ISETP.GE.U32.AND P0, PT, R16, UR8, PT ;  /* 0x0000000810007c0c */ /* 0x000fe4000bf06070 */
[----:B------:R-:W-:-:S02]  /*8600*/  LOP3.LUT R0, R0, R5, RZ, 0x3c, !PT ;  /* 0x0000000500007212 */ /* 0x000fc400078e3cff */
[----:B------:R-:W-:Y:S02]  /*8610*/  ISETP.GE.U32.AND.EX P0, PT, R17, UR9, PT, P0 ;  /* 0x0000000911007c0c */ /* 0x000fe4000bf06100 */
[----:B------:R-:W-:Y:S02]  /*8620*/  @P2 LOP3.LUT R0, R0, 0x1, R7, 0x78, !PT ;  /* 0x0000000100002812 */ /* 0x000fe400078e7807 */
[----:B------:R-:W-:-:S09]  /*8630*/  PRMT R4, RZ, 0x7610, R4 ;  /* 0x00007610ff047816 */ /* 0x000fd20000000004 */
[----:B0-----:R-:W-:Y:S05]  /*8640*/  @P0 BRA `(.L_x_174) ;  /* 0x00000004004c0947 */ /* 0x001fea0003800000 */
[----:B------:R-:W0:Y:S01]  /*8650*/  S2R R14, SR_CTAID.X ;  /* 0x00000000000e7919 */ /* 0x000e220000002500 */
[----:B------:R-:W-:Y:S01]  /*8660*/  ULDC.64 UR8, c[0x0][0x628] ;  /* 0x00018a0000087ab9 */ /* 0x000fe20000000a00 */
[----:B------:R-:W1:Y:S01]  /*8670*/  LDC R15, c[0x0][0x144] ;  /* 0x00005100ff0f7b82 */ /* 0x000e620000000800 */
[----:B------:R-:W-:Y:S01]  /*8680*/  ISETP.NE.U32.AND P0, PT, RZ, UR8, PT ;  /* 0x00000008ff007c0c */ /* 0x000fe2000bf05070 */
[----:B------:R-:W2:Y:S01]  /*8690*/  S2R R11, SR_CTAID.Y ;  /* 0x00000000000b7919 */ /* 0x000ea20000002600 */
[----:B------:R-:W-:Y:S01]  /*86a0*/  ULDC UR10, c[0x0][0x150] ;  /* 0x00005400000a7ab9 */ /* 0x000fe20000000800 */
[----:B------:R-:W-:Y:S01]  /*86b0*/  ULDC UR11, c[0x0][0x630] ;  /* 0x00018c00000b7ab9 */ /* 0x000fe20000000800 */
[----:B------:R-:W-:Y:S01]  /*86c0*/  ISETP.NE.AND.EX P0, PT, RZ, UR9, PT, P0 ;  /* 0x00000009ff007c0c */ /* 0x000fe2000bf05300 */
[----:B------:R-:W-:Y:S01]  /*86d0*/  IMAD.MOV.U32 R4, RZ, RZ, R16 ;  /* 0x000000ffff047224 */ /* 0x000fe200078e0010 */
[----:B0-----:R-:W-:-:S05]  /*86e0*/  I2FP.F32.U32 R5, R14 ;  /* 0x0000000e00057245 */ /* 0x001fca0000201000 */
[----:B------:R-:W-:Y:S01]  /*86f0*/  FMUL R20, R5, UR10 ;  /* 0x0000000a05147c20 */ /* 0x000fe20008400000 */
[----:B------:R-:W-:-:S05]  /*8700*/  IMAD.MOV.U32 R5, RZ, RZ, R17 ;  /* 0x000000ffff057224 */ /* 0x000fca00078e0011 */
[----:B--2---:R-:W-:Y:S05]  /*8710*/  @!P0 BRA `(.L_x_175) ;  /* 0x0000000000288947 */ /* 0x004fea0003800000 */
[----:B------:R-:W-:Y:S02]  /*8720*/  ULDC UR10, c[0x0][0x634] ;  /* 0x00018d00000a7ab9 */ /* 0x000fe40000000800 */
[----:B------:R-:W-:-:S05]  /*8730*/  IADD3 R5, P0, R16, UR10, RZ ;  /* 0x0000000a10057c10 */ /* 0x000fca000ff1e0ff */
[----:B------:R-:W-:-:S04]  /*8740*/  IMAD.X R13, RZ, RZ, R17, P0 ;  /* 0x000000ffff0d7224 */ /* 0x000fc800000e0611 */
[----:B------:R-:W-:-:S04]  /*8750*/  IMAD.WIDE.U32 R6, R13, UR8, RZ ;  /* 0x000000080d067c25 */ /* 0x000fc8000f8e00ff */
[----:B------:R-:W-:-:S04]  /*8760*/  IMAD.WIDE.U32 R6, P0, R5, UR9, R6 ;  /* 0x0000000905067c25 */ /* 0x000fc8000f800006 */
[----:B------:R-:W-:-:S04]  /*8770*/  IMAD.WIDE.U32 R4, R5, UR8, RZ ;  /* 0x0000000805047c25 */ /* 0x000fc8000f8e00ff */
[----:B------:R-:W-:Y:S01]  /*8780*/  IMAD.MOV.U32 R4, RZ, RZ, R7 ;  /* 0x000000ffff047224 */ /* 0x000fe200078e0007 */
[----:B------:R-:W-:Y:S01]  /*8790*/  IADD3 RZ, P1, R5, R6, RZ ;  /* 0x0000000605ff7210 */ /* 0x000fe20007f3e0ff */
[----:B------:R-:W-:-:S04]  /*87a0*/  IMAD.X R5, RZ, RZ, RZ, P0 ;  /* 0x000000ffff057224 */ /* 0x000fc800000e06ff */
[----:B------:R-:W-:-:S08]  /*87b0*/  IMAD.WIDE.U32.X R4, R13, UR9, R4, P1 ;  /* 0x000000090d047c25 */ /* 0x000fd000088e0404 */
.L_x_175:
[--C-:B------:R-:W-:Y:S01]  /*87c0*/  SHF.R.U64 R13, R4, UR11, R5.reuse ;  /* 0x0000000b040d7c19 */ /* 0x100fe20008001205 */
[----:B------:R-:W0:Y:S01]  /*87d0*/  F2I.U32.TRUNC.NTZ R20, R20 ;  /* 0x0000001400147305 */ /* 0x000e22000020f000 */
[----:B------:R-:W-:Y:S01]  /*87e0*/  SHF.R.U32.HI R4, RZ, UR11, R5 ;  /* 0x0000000bff047c19 */ /* 0x000fe20008011605 */
[----:B------:R-:W-:Y:S01]  /*87f0*/  ULDC.64 UR8, c[0x0][0x620] ;  /* 0x0001880000087ab9 */ /* 0x000fe20000000a00 */
[----:B------:R-:W-:Y:S01]  /*8800*/  IADD3 R7, P0, RZ, -R13, RZ ;  /* 0x8000000dff077210 */ /* 0x000fe20007f1e0ff */
[----:B------:R-:W-:Y:S01]  /*8810*/  ULDC.64 UR10, c[0x0][0x640] ;  /* 0x00019000000a7ab9 */ /* 0x000fe20000000a00 */
[----:B------:R-:W2:Y:S03]  /*8820*/  LDC R22, c[0x0][0x148] ;  /* 0x00005200ff167b82 */ /* 0x000ea60000000800 */
[----:B------:R-:W-:Y:S01]  /*8830*/  IMAD.X R4, RZ, RZ, ~R4, P0 ;  /* 0x000000ffff047224 */ /* 0x000fe200000e0e04 */
[----:B------:R-:W-:-:S03]  /*8840*/  ISETP.NE.U32.AND P0, PT, RZ, UR10, PT ;  /* 0x0000000aff007c0c */ /* 0x000fc6000bf05070 */
[----:B------:R-:W-:Y:S01]  /*8850*/  IMAD R6, R4, UR8, RZ ;  /* 0x0000000804067c24 */ /* 0x000fe2000f8e02ff */
[----:B------:R-:W-:Y:S01]  /*8860*/  ISETP.NE.AND.EX P0, PT, RZ, UR11, PT, P0 ;  /* 0x0000000bff007c0c */ /* 0x000fe2000bf05300 */
[----:B------:R-:W-:Y:S01]  /*8870*/  IMAD.WIDE.U32 R4, R7, UR8, R16 ;  /* 0x0000000807047c25 */ /* 0x000fe2000f8e0010 */
[----:B------:R-:W-:-:S03]  /*8880*/  ULDC UR8, c[0x0][0x618] ;  /* 0x0001860000087ab9 */ /* 0x000fc60000000800 */
[----:B------:R-:W-:Y:S01]  /*8890*/  IMAD R7, R7, UR9, R6 ;  /* 0x0000000907077c24 */ /* 0x000fe2000f8e0206 */
[----:B------:R-:W-:Y:S01]  /*88a0*/  ULDC UR9, c[0x0][0x154] ;  /* 0x0000550000097ab9 */ /* 0x000fe20000000800 */
[----:B0-----:R-:W-:Y:S02]  /*88b0*/  IMAD.MOV R6, RZ, RZ, -R20 ;  /* 0x000000ffff067224 */ /* 0x001fe400078e0a14 */
[----:B------:R-:W-:Y:S02]  /*88c0*/  IMAD.IADD R5, R5, 0x1, R7 ;  /* 0x0000000105057824 */ /* 0x000fe400078e0207 */
[----:B-1----:R-:W-:Y:S01]  /*88d0*/  IMAD R14, R15, R6, R14 ;  /* 0x000000060f0e7224 */ /* 0x002fe200078e020e */
[----:B------:R-:W-:Y:S02]  /*88e0*/  I2FP.F32.U32 R6, R11 ;  /* 0x0000000b00067245 */ /* 0x000fe40000201000 */
[--C-:B------:R-:W-:Y:S02]  /*88f0*/  SHF.R.U64 R15, R4, UR8, R5.reuse ;  /* 0x00000008040f7c19 */ /* 0x100fe40008001205 */
[----:B------:R-:W-:Y:S01]  /*8900*/  SHF.R.U32.HI R4, RZ, UR8, R5 ;  /* 0x00000008ff047c19 */ /* 0x000fe20008011605 */
[----:B------:R-:W-:Y:S01]  /*8910*/  FMUL R6, R6, UR9 ;  /* 0x0000000906067c20 */ /* 0x000fe20008400000 */
[----:B------:R-:W-:-:S02]  /*8920*/  ULDC UR8, c[0x0][0x608] ;  /* 0x0001820000087ab9 */ /* 0x000fc40000000800 */
[--C-:B------:R-:W-:Y:S01]  /*8930*/  SHF.R.U64 R21, R15, UR8, R4.reuse ;  /* 0x000000080f157c19 */ /* 0x100fe20008001204 */
[----:B------:R0:W1:Y:S01]  /*8940*/  F2I.U32.TRUNC.NTZ R24, R6 ;  /* 0x0000000600187305 */ /* 0x000062000020f000 */
[----:B------:R-:W-:Y:S01]  /*8950*/  SHF.R.U32.HI R4, RZ, UR8, R4 ;  /* 0x00000008ff047c19 */ /* 0x000fe20008011604 */
[----:B------:R-:W-:-:S03]  /*8960*/  ULDC UR8, c[0x0][0x658] ;  /* 0x0001960000087ab9 */ /* 0x000fc60000000800 */
[--C-:B------:R-:W-:Y:S02]  /*8970*/  SHF.R.U64 R20, R21, UR8, R4.reuse ;  /* 0x0000000815147c19 */ /* 0x100fe40008001204 */
[----:B------:R-:W-:-:S03]  /*8980*/  SHF.R.U32.HI R23, RZ, UR8, R4 ;  /* 0x00000008ff177c19 */ /* 0x000fc60008011604 */
[----:B------:R-:W-:Y:S02]  /*8990*/  IMAD.MOV.U32 R4, RZ, RZ, R20 ;  /* 0x000000ffff047224 */ /* 0x000fe400078e0014 */
[----:B------:R-:W-:Y:S01]  /*89a0*/  IMAD.MOV.U32 R5, RZ, RZ, R23 ;  /* 0x000000ffff057224 */ /* 0x000fe200078e0017 */
[----:B0-----:R-:W-:Y:S06]  /*89b0*/  @!P0 BRA `(.L_x_176) ;  /* 0x0000000000288947 */ /* 0x001fec0003800000 */
        /* <DEDUP_REMOVED lines=10> */
.L_x_176:
[----:B------:R-:W-:Y:S01]  /*8a60*/  ISETP.NE.AND P0, PT, R2, 0x1, PT ;  /* 0x000000010200780c */ /* 0x000fe20003f05270 */
[----:B------:R-:W-:Y:S01]  /*8a70*/  ULDC UR8, c[0x0][0x648] ;  /* 0x0001920000087ab9 */ /* 0x000fe20000000800 */
[----:B-1----:R-:W-:Y:S01]  /*8a80*/  IMAD.MOV R24, RZ, RZ, -R24 ;  /* 0x000000ffff187224 */ /* 0x002fe200078e0a18 */
[----:B------:R-:W-:Y:S01]  /*8a90*/  SHF.R.U64 R4, R4, UR8, R5 ;  /* 0x0000000804047c19 */ /* 0x000fe20008001205 */
[----:B------:R-:W-:Y:S01]  /*8aa0*/  ULDC UR8, c[0x0][0x638] ;  /* 0x00018e0000087ab9 */ /* 0x000fe20000000800 */
[----:B------:R-:W-:Y:S01]  /*8ab0*/  LOP3.LUT R21, R21, UR13, RZ, 0xc0, !PT ;  /* 0x0000000d15157c12 */ /* 0x000fe2000f8ec0ff */
[----:B------:R-:W-:Y:S02]  /*8ac0*/  ULDC UR9, c[0x0][0x610] ;  /* 0x0001840000097ab9 */ /* 0x000fe40000000800 */
[----:B------:R-:W-:Y:S02]  /*8ad0*/  IMAD.MOV R5, RZ, RZ, -R4 ;  /* 0x000000ffff057224 */ /* 0x000fe400078e0a04 */
[----:B------:R-:W-:-:S02]  /*8ae0*/  IMAD R21, R4, UR5, R21 ;  /* 0x0000000504157c24 */ /* 0x000fc4000f8e0215 */
[----:B------:R-:W-:Y:S01]  /*8af0*/  IMAD R20, R5, UR8, R20 ;  /* 0x0000000805147c24 */ /* 0x000fe2000f8e0214 */
[----:B------:R-:W-:Y:S01]  /*8b00*/  ULDC UR8, c[0x0][0x600] ;  /* 0x0001800000087ab9 */ /* 0x000fe20000000800 */
[----:B--2---:R-:W-:Y:S01]  /*8b10*/  @P0 IMAD R14, R22, R24, R11 ;  /* 0x00000018160e0224 */ /* 0x004fe200078e020b */
[----:B------:R-:W-:Y:S01]  /*8b20*/  LOP3.LUT R11, R15, UR4, RZ, 0xc0, !PT ;  /* 0x000000040f0b7c12 */ /* 0x000fe2000f8ec0ff */
[----:B------:R-:W-:Y:S02]  /*8b30*/  IMAD.MOV.U32 R4, RZ, RZ, 0x1 ;  /* 0x00000001ff047424 */ /* 0x000fe400078e00ff */
[----:B------:R-:W-:Y:S02]  /*8b40*/  IMAD R14, R21, UR9, R14 ;  /* 0x00000009150e7c24 */ /* 0x000fe4000f8e020e */
[----:B------:R-:W-:-:S05]  /*8b50*/  IMAD R11, R20, UR8, R11 ;  /* 0x00000008140b7c24 */ /* 0x000fca000f8e020b */
[----:B------:R-:W-:Y:S02]  /*8b60*/  SEL R20, R11, R14, !P0 ;  /* 0x0000000e0b147207 */ /* 0x000fe40004000000 */
[----:B------:R-:W-:-:S07]  /*8b70*/  SEL R11, R14, R11, !P0 ;  /* 0x0000000b0e0b7207 */ /* 0x000fce0004000000 */
.L_x_174:
[----:B------:R-:W-:Y:S05]  /*8b80*/  BSYNC B1 ;  /* 0x0000000000017941 */ /* 0x000fea0003800000 */
.L_x_173:
[----:B------:R-:W-:-:S13]  /*8b90*/  LOP3.LUT P0, RZ, R4, 0xff, RZ, 0xc0, !PT ;  /* 0x000000ff04ff7812 */ /* 0x000fda000780c0ff */
[----:B------:R-:W-:Y:S05]  /*8ba0*/  @P0 BRA `(.L_x_177) ;  /* 0xfffffff400380947 */ /* 0x000fea000383ffff */
[----:B------:R-:W-:Y:S05]  /*8bb0*/  BSYNC B0 ;  /* 0x0000000000007941 */ /* 0x000fea0003800000 */
.L_x_166:
[----:B------:R-:W-:-:S03]  /*8bc0*/  UMOV UR8, 0xffffffff ;  /* 0xffffffff00087882 */ /* 0x000fc60000000000 */
[----:B------:R-:W-:Y:S05]  /*8bd0*/  BRA.DIV UR8, `(.L_x_178) ;  /* 0x0000000608387947 */ /* 0x000fea000b800000 */
[----:B------:R-:W-:-:S13]  /*8be0*/  ELECT P6, URZ, PT ;  /* 0x00000000003f782f */ /* 0x000fda00038c0000 */
.L_x_193:
[----:B------:R-:W-:Y:S04]  /*8bf0*/  BSSY B0, `(.L_x_179) ;  /* 0x0000034000007945 */ /* 0x000fe80003800000 */
[----:B------:R-:W-:Y:S05]  /*8c00*/  @!P6 BRA `(.L_x_180) ;  /* 0x0000000000c8e947 */ /* 0x000fea0003800000 */
[----:B------:R-:W-:-:S04]  /*8c10*/  LOP3.LUT R19, R19, 0x2, RZ, 0xfc, !PT ;  /* 0x0000000213137812 */ /* 0x000fc800078efcff */
[----:B------:R-:W-:-:S13]  /*8c20*/  ISETP.NE.AND P0, PT, R19, 0x3, PT ;  /* 0x000000031300780c */ /* 0x000fda0003f05270 */
[----:B------:R-:W-:Y:S05]  /*8c30*/  @!P0 BRA `(.L_x_181) ;  /* 0x0000000000048947 */ /* 0x000fea0003800000 */
[----:B------:R-:W-:Y:S01]  /*8c40*/  BPT.TRAP 0x1 ;  /* 0x000000040000795c */ /* 0x000fe20000300000 */
.L_x_181:
[----:B------:R-:W0:Y:S01]  /*8c50*/  S2R R3, SR_CgaCtaId ;  /* 0x0000000000037919 */ /* 0x000e220000008800 */
[----:B------:R-:W-:-:S04]  /*8c60*/  MOV R2, 0x400 ;  /* 0x0000040000027802 */ /* 0x000fc80000000f00 */
[----:B0-----:R-:W-:Y:S02]  /*8c70*/  LEA R3, R3, R2, 0x18 ;  /* 0x0000000203037211 */ /* 0x001fe400078ec0ff */
[----:B------:R-:W-:-:S03]  /*8c80*/  SHF.L.U32 R2, R0, 0x1f, RZ ;  /* 0x0000001f00027819 */ /* 0x000fc600000006ff */
[----:B------:R-:W-:-:S04]  /*8c90*/  VIADD R3, R3, 0x28 ;  /* 0x0000002803037836 */ /* 0x000fc80000000000 */
[C---:B------:R-:W-:Y:S02]  /*8ca0*/  IMAD R7, R12.reuse, 0x8, R3 ;  /* 0x000000080c077824 */ /* 0x040fe400078e0203 */
[----:B------:R-:W-:Y:S02]  /*8cb0*/  VIADD R12, R12, 0x1 ;  /* 0x000000010c0c7836 */ /* 0x000fe40000000000 */
[----:B------:R-:W0:Y:S03]  /*8cc0*/  SYNCS.PHASECHK.TRANS64.TRYWAIT P0, [R7+URZ], R2 ;  /* 0x00000002070075a7 */ /* 0x000e26000800017f */
[----:B------:R-:W-:-:S04]  /*8cd0*/  ISETP.NE.AND P1, PT, R12, 0x5, PT ;  /* 0x000000050c00780c */ /* 0x000fc80003f25270 */
[----:B------:R-:W-:Y:S02]  /*8ce0*/  SEL R5, RZ, 0x1, P1 ;  /* 0x00000001ff057807 */ /* 0x000fe40000800000 */
[----:B------:R-:W-:Y:S02]  /*8cf0*/  SEL R12, R12, RZ, P1 ;  /* 0x000000ff0c0c7207 */ /* 0x000fe40000800000 */
[----:B------:R-:W-:-:S03]  /*8d00*/  LOP3.LUT R5, R0, R5, RZ, 0x3c, !PT ;  /* 0x0000000500057212 */ /* 0x000fc600078e3cff */
[----:B------:R-:W-:Y:S01]  /*8d10*/  IMAD R9, R12, 0x8, R3 ;  /* 0x000000080c097824 */ /* 0x000fe200078e0203 */
[----:B------:R-:W-:Y:S01]  /*8d20*/  SHF.L.U32 R4, R5, 0x1f, RZ ;  /* 0x0000001f05047819 */ /* 0x000fe200000006ff */
[----:B0-----:R-:W-:Y:S06]  /*8d30*/  @!P0 BRA `(.L_x_182) ;  /* 0x0000000400008947 */ /* 0x001fec0003800000 */
.L_x_194:
[----:B------:R-:W1:Y:S01]  /*8d40*/  SYNCS.PHASECHK.TRANS64.TRYWAIT P0, [R9+URZ], R4 ;  /* 0x00000004090075a7 */ /* 0x000e62000800017f */
[----:B------:R-:W-:-:S05]  /*8d50*/  VIADD R0, R12, 0x1 ;  /* 0x000000010c007836 */ /* 0x000fca0000000000 */
[----:B------:R-:W-:-:S04]  /*8d60*/  ISETP.NE.AND P1, PT, R0, 0x5, PT ;  /* 0x000000050000780c */ /* 0x000fc80003f25270 */
[----:B0-----:R-:W-:Y:S02]  /*8d70*/  SEL R2, RZ, 0x1, P1 ;  /* 0x00000001ff027807 */ /* 0x001fe40000800000 */
[----:B------:R-:W-:Y:S02]  /*8d80*/  SEL R0, R0, RZ, P1 ;  /* 0x000000ff00007207 */ /* 0x000fe40000800000 */
[----:B------:R-:W-:-:S03]  /*8d90*/  LOP3.LUT R7, R5, R2, RZ, 0x3c, !PT ;  /* 0x0000000205077212 */ /* 0x000fc600078e3cff */
[----:B------:R-:W-:Y:S01]  /*8da0*/  IMAD R6, R0, 0x8, R3 ;  /* 0x0000000800067824 */ /* 0x000fe200078e0203 */
[----:B------:R-:W-:Y:S01]  /*8db0*/  SHF.L.U32 R5, R7, 0x1f, RZ ;  /* 0x0000001f07057819 */ /* 0x000fe200000006ff */
[----:B-1----:R-:W-:Y:S06]  /*8dc0*/  @!P0 BRA `(.L_x_183) ;  /* 0x0000000000f08947 */ /* 0x002fec0003800000 */
.L_x_195:
[----:B------:R-:W1:Y:S01]  /*8dd0*/  SYNCS.PHASECHK.TRANS64.TRYWAIT P0, [R6+URZ], R5 ;  /* 0x00000005060075a7 */ /* 0x000e62000800017f */
[----:B------:R-:W-:-:S05]  /*8de0*/  VIADD R0, R0, 0x1 ;  /* 0x0000000100007836 */ /* 0x000fca0000000000 */
[----:B------:R-:W-:-:S04]  /*8df0*/  ISETP.NE.AND P1, PT, R0, 0x5, PT ;  /* 0x000000050000780c */ /* 0x000fc80003f25270 */
[----:B------:R-:W-:Y:S02]  /*8e00*/  SEL R2, RZ, 0x1, P1 ;  /* 0x00000001ff027807 */ /* 0x000fe40000800000 */
[----:B------:R-:W-:Y:S02]  /*8e10*/  SEL R0, R0, RZ, P1 ;  /* 0x000000ff00007207 */ /* 0x000fe40000800000 */
[----:B------:R-:W-:-:S03]  /*8e20*/  LOP3.LUT R7, R7, R2, RZ, 0x3c, !PT ;  /* 0x0000000207077212 */ /* 0x000fc600078e3cff */
[----:B0-----:R-:W-:Y:S01]  /*8e30*/  IMAD R9, R0, 0x8, R3 ;  /* 0x0000000800097824 */ /* 0x001fe200078e0203 */
[----:B------:R-:W-:Y:S01]  /*8e40*/  SHF.L.U32 R4, R7, 0x1f, RZ ;  /* 0x0000001f07047819 */ /* 0x000fe200000006ff */
[----:B-1----:R-:W-:Y:S06]  /*8e50*/  @!P0 BRA `(.L_x_184) ;  /* 0x0000000000e08947 */ /* 0x002fec0003800000 */
.L_x_196:
[----:B------:R-:W1:Y:S01]  /*8e60*/  SYNCS.PHASECHK.TRANS64.TRYWAIT P0, [R9+URZ], R4 ;  /* 0x00000004090075a7 */ /* 0x000e62000800017f */
[----:B------:R-:W-:-:S05]  /*8e70*/  VIADD R0, R0, 0x1 ;  /* 0x0000000100007836 */ /* 0x000fca0000000000 */
[----:B------:R-:W-:-:S04]  /*8e80*/  ISETP.NE.AND P1, PT, R0, 0x5, PT ;  /* 0x000000050000780c */ /* 0x000fc80003f25270 */
[----:B------:R-:W-:Y:S02]  /*8e90*/  SEL R2, RZ, 0x1, P1 ;  /* 0x00000001ff027807 */ /* 0x000fe40000800000 */
[----:B------:R-:W-:Y:S02]  /*8ea0*/  SEL R0, R0, RZ, P1 ;  /* 0x000000ff00007207 */ /* 0x000fe40000800000 */
[----:B------:R-:W-:Y:S01]  /*8eb0*/  LOP3.LUT R2, R7, R2, RZ, 0x3c, !PT ;  /* 0x0000000207027212 */ /* 0x000fe200078e3cff */
[----:B-1----:R-:W-:Y:S06]  /*8ec0*/  @!P0 BRA `(.L_x_185) ;  /* 0x0000000000d88947 */ /* 0x002fec0003800000 */
.L_x_197:
[----:B------:R-:W-:Y:S01]  /*8ed0*/  IMAD R3, R0, 0x8, R3 ;  /* 0x0000000800037824 */ /* 0x000fe200078e0203 */
[----:B------:R-:W-:-:S07]  /*8ee0*/  SHF.L.U32 R0, R2, 0x1f, RZ ;  /* 0x0000001f02007819 */ /* 0x000fce00000006ff */
.L_x_186:
[----:B--2---:R2:W3:Y:S02]  /*8ef0*/  SYNCS.PHASECHK.TRANS64.TRYWAIT P0, [R3+URZ], R0 ;  /* 0x00000000030075a7 */ /* 0x0044e4000800017f */
[----:B---3--:R-:W-:Y:S05]  /*8f00*/  @!P0 NANOSLEEP.SYNCS 0x989680 ;  /* 0x009896800000895d */ /* 0x008fea0003900000 */
[----:B------:R-:W3:Y:S02]  /*8f10*/  @!P0 SYNCS.PHASECHK.TRANS64 P0, [R3+URZ], R0 ;  /* 0x00000000030085a7 */ /* 0x000ee4000800007f */
[----:B---3--:R-:W-:Y:S05]  /*8f20*/  @!P0 BRA `(.L_x_186) ;  /* 0xfffffffc00f08947 */ /* 0x008fea000383ffff */
.L_x_180:
[----:B------:R-:W-:Y:S05]  /*8f30*/  BSYNC B0 ;  /* 0x0000000000007941 */ /* 0x000fea0003800000 */
.L_x_179:
[----:B------:R-:W-:Y:S05]  /*8f40*/  EXIT ;  /* 0x000000000000794d */ /* 0x000fea0003800000 */
.L_x_21:
[----:B----4-:R4:W0:Y:S02]  /*8f50*/  SYNCS.PHASECHK.TRANS64.TRYWAIT P1, [R3+URZ], R0 ;  /* 0x00000000030075a7 */ /* 0x010824000802017f */
[----:B0-----:R-:W-:Y:S05]  /*8f60*/  @!P1 NANOSLEEP.SYNCS 0x989680 ;  /* 0x009896800000995d */ /* 0x001fea0003900000 */
[----:B------:R-:W0:Y:S02]  /*8f70*/  @!P1 SYNCS.PHASECHK.TRANS64 P1, [R3+URZ], R0 ;  /* 0x00000000030095a7 */ /* 0x000e24000802007f */
[----:B0-----:R-:W-:Y:S05]  /*8f80*/  @!P1 BRA `(.L_x_21) ;  /* 0xfffffffc00f09947 */ /* 0x001fea000383ffff */
[----:B------:R-:W-:Y:S05]  /*8f90*/  BRA `(.L_x_20) ;  /* 0xffffff8400687947 */ /* 0x000fea000383ffff */
.L_x_26:
[----:B-1----:R1:W3:Y:S02]  /*8fa0*/  SYNCS.PHASECHK.TRANS64.TRYWAIT P1, [R5+URZ], R4 ;  /* 0x00000004050075a7 */ /* 0x0022e4000802017f */
[----:B---3--:R-:W-:Y:S05]  /*8fb0*/  @!P1 NANOSLEEP.SYNCS 0x989680 ;  /* 0x009896800000995d */ /* 0x008fea0003900000 */
[----:B------:R-:W3:Y:S02]  /*8fc0*/  @!P1 SYNCS.PHASECHK.TRANS64 P1, [R5+URZ], R4 ;  /* 0x00000004050095a7 */ /* 0x000ee4000802007f */
[----:B---3--:R-:W-:Y:S05]  /*8fd0*/  @!P1 BRA `(.L_x_26) ;  /* 0xfffffffc00f09947 */ /* 0x008fea000383ffff */
[----:B------:R-:W-:Y:S05]  /*8fe0*/  BRA `(.L_x_25) ;  /* 0xffffff8800b87947 */ /* 0x000fea000383ffff */
.L_x_167:
[----:B------:R-:W-:Y:S01]  /*8ff0*/  BSSY B1, `(.L_x_187) ;  /* 0x0000006000017945 */ /* 0x000fe20003800000 */
[----:B------:R-:W-:-:S07]  /*9000*/  IMAD.MOV.U32 R15, RZ, RZ, -0x1 ;  /* 0xffffffffff0f7424 */ /* 0x000fce00078e00ff */
[----:B------:R-:W-:Y:S05]  /*9010*/  WARPSYNC.COLLECTIVE R15, `(.L_x_188) ;  /* 0x000000000f0c7348 */ /* 0x000fea0003c00000 */
[----:B------:R-:W-:Y:S02]  /*9020*/  ELECT P6, UR62, PT ;  /* 0x00000000003e782f */ /* 0x000fe400038c0000 */
[----:B------:R-:W-:Y:S01]  /*9030*/  MOV R14, UR62 ;  /* 0x0000003e000e7c02 */ /* 0x000fe20008000f00 */
[----:B------:R-:W-:Y:S10]  /*9040*/  ENDCOLLECTIVE ;  /* 0x000000000000791b */ /* 0x000ff40003800000 */
.L_x_188:
[----:B------:R-:W-:Y:S05]  /*9050*/  BSYNC B1 ;  /* 0x0000000000017941 */ /* 0x000fea0003800000 */
.L_x_187:
[----:B------:R-:W-:Y:S05]  /*9060*/  BRA `(.L_x_189) ;  /* 0xfffffff000147947 */ /* 0x000fea000383ffff */
.L_x_170:
[----:B0-----:R0:W1:Y:S02]  /*9070*/  SYNCS.PHASECHK.TRANS64.TRYWAIT P0, [R14+URZ+0x28], R7 ;  /* 0x000028070e0075a7 */ /* 0x001064000800017f */
[----:B-1----:R-:W-:Y:S05]  /*9080*/  @!P0 NANOSLEEP.SYNCS 0x989680 ;  /* 0x009896800000895d */ /* 0x002fea0003900000 */
[----:B------:R-:W1:Y:S02]  /*9090*/  @!P0 SYNCS.PHASECHK.TRANS64 P0, [R14+URZ+0x28], R7 ;  /* 0x000028070e0085a7 */ /* 0x000e64000800007f */
[----:B-1----:R-:W-:Y:S05]  /*90a0*/  @!P0 BRA `(.L_x_170) ;  /* 0xfffffffc00f08947 */ /* 0x002fea000383ffff */
[----:B------:R-:W-:Y:S05]  /*90b0*/  BRA `(.L_x_190) ;  /* 0xfffffff000507947 */ /* 0x000fea000383ffff */
.L_x_178:
[----:B------:R-:W-:Y:S01]  /*90c0*/  BSSY B0, `(.L_x_191) ;  /* 0x0000006000007945 */ /* 0x000fe20003800000 */
[----:B------:R-:W-:-:S07]  /*90d0*/  IMAD.MOV.U32 R15, RZ, RZ, -0x1 ;  /* 0xffffffffff0f7424 */ /* 0x000fce00078e00ff */
[----:B------:R-:W-:Y:S05]  /*90e0*/  WARPSYNC.COLLECTIVE R15, `(.L_x_192) ;  /* 0x000000000f0c7348 */ /* 0x000fea0003c00000 */
[----:B------:R-:W-:Y:S02]  /*90f0*/  ELECT P6, UR62, PT ;  /* 0x00000000003e782f */ /* 0x000fe400038c0000 */
[----:B------:R-:W-:Y:S01]  /*9100*/  MOV R14, UR62 ;  /* 0x0000003e000e7c02 */ /* 0x000fe20008000f00 */
[----:B------:R-:W-:Y:S10]  /*9110*/  ENDCOLLECTIVE ;  /* 0x000000000000791b */ /* 0x000ff40003800000 */
.L_x_192:
[----:B------:R-:W-:Y:S05]  /*9120*/  BSYNC B0 ;  /* 0x0000000000007941 */ /* 0x000fea0003800000 */
.L_x_191:
[----:B------:R-:W-:Y:S05]  /*9130*/  BRA `(.L_x_193) ;  /* 0xfffffff800ac7947 */ /* 0x000fea000383ffff */
.L_x_182:
[----:B0-----:R0:W1:Y:S02]  /*9140*/  SYNCS.PHASECHK.TRANS64.TRYWAIT P0, [R7+URZ], R2 ;  /* 0x00000002070075a7 */ /* 0x001064000800017f */
[----:B-1----:R-:W-:Y:S05]  /*9150*/  @!P0 NANOSLEEP.SYNCS 0x989680 ;  /* 0x009896800000895d */ /* 0x002fea0003900000 */
[----:B------:R-:W1:Y:S02]  /*9160*/  @!P0 SYNCS.PHASECHK.TRANS64 P0, [R7+URZ], R2 ;  /* 0x00000002070085a7 */ /* 0x000e64000800007f */
[----:B-1----:R-:W-:Y:S05]  /*9170*/  @!P0 BRA `(.L_x_182) ;  /* 0xfffffffc00f08947 */ /* 0x002fea000383ffff */
[----:B------:R-:W-:Y:S05]  /*9180*/  BRA `(.L_x_194) ;  /* 0xfffffff800ec7947 */ /* 0x000fea000383ffff */
.L_x_183:
[----:B0-----:R0:W1:Y:S02]  /*9190*/  SYNCS.PHASECHK.TRANS64.TRYWAIT P0, [R9+URZ], R4 ;  /* 0x00000004090075a7 */ /* 0x001064000800017f */
[----:B-1----:R-:W-:Y:S05]  /*91a0*/  @!P0 NANOSLEEP.SYNCS 0x989680 ;  /* 0x009896800000895d */ /* 0x002fea0003900000 */
[----:B------:R-:W1:Y:S02]  /*91b0*/  @!P0 SYNCS.PHASECHK.TRANS64 P0, [R9+URZ], R4 ;  /* 0x00000004090085a7 */ /* 0x000e64000800007f */
[----:B-1----:R-:W-:Y:S05]  /*91c0*/  @!P0 BRA `(.L_x_183) ;  /* 0xfffffffc00f08947 */ /* 0x002fea000383ffff */
[----:B------:R-:W-:Y:S05]  /*91d0*/  BRA `(.L_x_195) ;  /* 0xfffffff800fc7947 */ /* 0x000fea000383ffff */
.L_x_184:
[----:B0-----:R0:W1:Y:S02]  /*91e0*/  SYNCS.PHASECHK.TRANS64.TRYWAIT P0, [R6+URZ], R5 ;  /* 0x00000005060075a7 */ /* 0x001064000800017f */
[----:B-1----:R-:W-:Y:S05]  /*91f0*/  @!P0 NANOSLEEP.SYNCS 0x989680 ;  /* 0x009896800000895d */ /* 0x002fea0003900000 */
[----:B------:R-:W1:Y:S02]  /*9200*/  @!P0 SYNCS.PHASECHK.TRANS64 P0, [R6+URZ], R5 ;  /* 0x00000005060085a7 */ /* 0x000e64000800007f */
[----:B-1----:R-:W-:Y:S05]  /*9210*/  @!P0 BRA `(.L_x_184) ;  /* 0xfffffffc00f08947 */ /* 0x002fea000383ffff */
[----:B------:R-:W-:Y:S05]  /*9220*/  BRA `(.L_x_196) ;  /* 0xfffffffc000c7947 */ /* 0x000fea000383ffff */
.L_x_185:
[----:B-1----:R1:W2:Y:S02]  /*9230*/  SYNCS.PHASECHK.TRANS64.TRYWAIT P0, [R9+URZ], R4 ;  /* 0x00000004090075a7 */ /* 0x0022a4000800017f */
[----:B--2---:R-:W-:Y:S05]  /*9240*/  @!P0 NANOSLEEP.SYNCS 0x989680 ;  /* 0x009896800000895d */ /* 0x004fea0003900000 */
[----:B------:R-:W2:Y:S02]  /*9250*/  @!P0 SYNCS.PHASECHK.TRANS64 P0, [R9+URZ], R4 ;  /* 0x00000004090085a7 */ /* 0x000ea4000800007f */
[----:B--2---:R-:W-:Y:S05]  /*9260*/  @!P0 BRA `(.L_x_185) ;  /* 0xfffffffc00f08947 */ /* 0x004fea000383ffff */
[----:B------:R-:W-:Y:S05]  /*9270*/  BRA `(.L_x_197) ;  /* 0xfffffffc00147947 */ /* 0x000fea000383ffff */
.L_x_198:
[----:B------:R-:W-:-:S00]  /*9280*/  BRA `(.L_x_198) ;  /* 0xfffffffc00fc7947 */ /* 0x000fc0000383ffff */
[----:B------:R-:W-:-:S00]  /*9290*/  NOP ;  /* 0x0000000000007918 */ /* 0x000fc00000000000 */
        /* <DEDUP_REMOVED lines=14> */
.L_x_199:


//--------------------- .nv.global.init           --------------------------
	.section	.nv.global.init,"aw",@progbits
.nv.global.init:
	.type		$str$22,@object
	.size		$str$22,($str$23 - $str$22)
$str$22:
        /*0000*/ 	.byte	0x6b, 0x5f, 0x74, 0x69, 0x6c, 0x65, 0x5f, 0x63, 0x6f, 0x75, 0x6e, 0x74, 0x20, 0x3e, 0x3d, 0x20
        /*0010*/ 	.byte	0x31, 0x00
	.type		$str$23,@object
	.size		$str$23,(__unnamed_1 - $str$23)
$str$23:
        /*0012*/ 	.byte	0x2f, 0x74, 0x6d, 0x70, 0x2f, 0x63, 0x75, 0x74, 0x6c, 0x61, 0x73, 0x73, 0x5f, 0x73, 0x77, 0x65
        /*0022*/ 	.byte	0x65, 0x70, 0x5f, 0x73, 0x72, 0x63, 0x2f, 0x69, 0x6e, 0x63, 0x6c, 0x75, 0x64, 0x65, 0x2f, 0x63
        /*0032*/ 	.byte	0x75, 0x74, 0x6c, 0x61, 0x73, 0x73, 0x2f, 0x67, 0x65, 0x6d, 0x6d, 0x2f, 0x63, 0x6f, 0x6c, 0x6c
        /*0042*/ 	.byte	0x65, 0x63, 0x74, 0x69, 0x76, 0x65, 0x2f, 0x73, 0x6d, 0x39, 0x30, 0x5f, 0x6d, 0x6d, 0x61, 0x5f
        /*0052*/ 	.byte	0x74, 0x6d, 0x61, 0x5f, 0x67, 0x6d, 0x6d, 0x61, 0x5f, 0x73, 0x73, 0x5f, 0x77, 0x61, 0x72, 0x70
        /*0062*/ 	.byte	0x73, 0x70, 0x65, 0x63, 0x69, 0x61, 0x6c, 0x69, 0x7a, 0x65, 0x64, 0x2e, 0x68, 0x70, 0x70, 0x00
	.type		__unnamed_1,@object
	.size		__unnamed_1,(.L_0 - __unnamed_1)
__unnamed_1:
        /*0072*/ 	.byte	0x76, 0x6f, 0x69, 0x64, 0x20, 0x63, 0x75, 0x74, 0x6c, 0x61, 0x73, 0x73, 0x3a, 0x3a, 0x67, 0x65
        /* <DEDUP_REMOVED lines=180> */
        /*0bc2*/ 	.byte	0x65, 0x3a, 0x3a, 0x69, 0x64, 0x65, 0x6e, 0x74, 0x69, 0x74, 0x79, 0x5d, 0x00
.L_0:


//--------------------- .nv.shared._ZN7cutlass13device_kernelINS_4gemm6kernel13GemmUniversalIN4cute5tupleIJiiiiEEENS1_10collective13CollectiveMmaINS1_34MainloopSm90TmaGmmaWarpSpecializedILi5ENS5_IJNS4_1CILi2EEESB_NSA_ILi1EEEEEENS1_35KernelTmaWarpSpecializedCooperativeEEENS5_IJNSA_ILi256EEENSA_ILi64EEESH_EEENS_6half_tENS5_IJlSC_lEEESJ_SK_NS4_8TiledMMAINS4_8MMA_AtomIJNS4_4SM904GMMA25MMA_64x64x16_F32F16F16_SSILNSO_5MajorE0ELSQ_0ELNSO_7ScaleInE1ELSR_1EEEEEENS4_6LayoutINS5_IJSB_SC_SC_EEENS5_IJSC_NSA_ILi0EEESW_EEEEENS5_IJNS4_10UnderscoreESZ_SZ_EEEEENS4_23SM90_TMA_LOAD_MULTICASTENS4_14ComposedLayoutINS4_7SwizzleILi3ELi4ELi3EEENS4_18smem_ptr_flag_bitsILi16EEENSU_INS5_IJNSA_ILi8EEESH_EEENS5_IJSH_SC_EEEEEEEvNS4_8identityES12_S1C_vS1D_EENS_8epilogue10collective6detail29Sm90TmaWarpSpecializedAdapterINS1G_15DefaultEpilogueISJ_SK_SK_NS1F_6thread17LinearCombinationISJ_Li1EffLNS1K_9ScaleType4KindE0ELNS_15FloatRoundStyleE2ESJ_EENS1_15EpilogueDefaultEEEEEvvEEEEvNT_6ParamsE --------------------------
	.section	.nv.shared._ZN7cutlass13device_kernelINS_4gemm6kernel13GemmUniversalIN4cute5tupleIJiiiiEEENS1_10collective13CollectiveMmaINS1_34MainloopSm90TmaGmmaWarpSpecializedILi5ENS5_IJNS4_1CILi2EEESB_NSA_ILi1EEEEEENS1_35KernelTmaWarpSpecializedCooperativeEEENS5_IJNSA_ILi256EEENSA_ILi64EEESH_EEENS_6half_tENS5_IJlSC_lEEESJ_SK_NS4_8TiledMMAINS4_8MMA_AtomIJNS4_4SM904GMMA25MMA_64x64x16_F32F16F16_SSILNSO_5MajorE0ELSQ_0ELNSO_7ScaleInE1ELSR_1EEEEEENS4_6LayoutINS5_IJSB_SC_SC_EEENS5_IJSC_NSA_ILi0EEESW_EEEEENS5_IJNS4_10UnderscoreESZ_SZ_EEEEENS4_23SM90_TMA_LOAD_MULTICASTENS4_14ComposedLayoutINS4_7SwizzleILi3ELi4ELi3EEENS4_18smem_ptr_flag_bitsILi16EEENSU_INS5_IJNSA_ILi8EEESH_EEENS5_IJSH_SC_EEEEEEEvNS4_8identityES12_S1C_vS1D_EENS_8epilogue10collective6detail29Sm90TmaWarpSpecializedAdapterINS1G_15DefaultEpilogueISJ_SK_SK_NS1F_6thread17LinearCombinationISJ_Li1EffLNS1K_9ScaleType4KindE0ELNS_15FloatRoundStyleE2ESJ_EENS1_15EpilogueDefaultEEEEEvvEEEEvNT_6ParamsE,"aw",@nobits
	.sectionflags	@""
	.align	16
	.zero		1024


//--------------------- .nv.shared.reserved.0     --------------------------
	.section	.nv.shared.reserved.0,"aw",@nobits
	.weak		__nv_reservedSMEM_offset_0_alias
	.size		__nv_reservedSMEM_offset_0_alias, 0, 0
	.other		__nv_reservedSMEM_offset_0_alias,@"STO_CUDA_RESERVED_SHARED STV_DEFAULT"
__nv_reservedSMEM_offset_0_alias:
	.zero		0


//--------------------- .nv.global                --------------------------
	.section	.nv.global,"aw",@nobits
.nv.global:
	.type		_ZN39_INTERNAL_d1ba4e4e_4_k_cu_c6a850d7_39944cute1_E,@object
	.size		_ZN39_INTERNAL_d1ba4e4e_4_k_cu_c6a850d7_39944cute1_E,(_ZN39_INTERNAL_d1ba4e4e_4_k_cu_c6a850d7_39944cuda3std3__45__cpo6cbeginE - _ZN39_INTERNAL_d1ba4e4e_4_k_cu_c6a850d7_39944cute1_E)
_ZN39_INTERNAL_d1ba4e4e_4_k_cu_c6a850d7_39944cute1_E:
	.zero		1
	.type		_ZN39_INTERNAL_d1ba4e4e_4_k_cu_c6a850d7_39944cuda3std3__45__cpo6cbeginE,@object
	.size		_ZN39_INTERNAL_d1ba4e4e_4_k_cu_c6a850d7_39944cuda3std3__45__cpo6cbeginE,(_ZN39_INTERNAL_d1ba4e4e_4_k_cu_c6a850d7_39944cuda3std3__48in_placeE - _ZN39_INTERNAL_d1ba4e4e_4_k_cu_c6a850d7_39944cuda3std3__45__cpo6cbeginE)
_ZN39_INTERNAL_d1ba4e4e_4_k_cu_c6a850d7_39944cuda3std3__45__cpo6cbeginE:
	.zero		1
	.type		_ZN39_INTERNAL_d1ba4e4e_4_k_cu_c6a850d7_39944cuda3std3__48in_placeE,@object
	.size		_ZN39_INTERNAL_d1ba4e4e_4_k_cu_c6a850d7_39944cuda3std3__48in_placeE,(_ZN39_INTERNAL_d1ba4e4e_4_k_cu_c6a850d7_39944cuda3std6ranges3__45__cpo9iter_moveE - _ZN39_INTERNAL_d1ba4e4e_4_k_cu_c6a850d7_39944cuda3std3__48in_placeE)
_ZN39_INTERNAL_d1ba4e4e_4_k_cu_c6a850d7_39944cuda3std3__48in_placeE:
	.zero		1
	.type		_ZN39_INTERNAL_d1ba4e4e_4_k_cu_c6a850d7_39944cuda3std6ranges3__45__cpo9iter_moveE,@object
	.size		_ZN39_INTERNAL_d1ba4e4e_4_k_cu_c6a850d7_39944cuda3std6ranges3__45__cpo9iter_moveE,(_ZN39_INTERNAL_d1ba4e4e_4_k_cu_c6a850d7_39944cuda3std3__45__cpo5beginE - _ZN39_INTERNAL_d1ba4e4e_4_k_cu_c6a850d7_39944cuda3std6ranges3__45__cpo9iter_moveE)
_ZN39_INTERNAL_d1ba4e4e_4_k_cu_c6a850d7_39944cuda3std6ranges3__45__cpo9iter_moveE:
	.zero		1
	.type		_ZN39_INTERNAL_d1ba4e4e_4_k_cu_c6a850d7_39944cuda3std3__45__cpo5beginE,@object
	.size		_ZN39_INTERNAL_d1ba4e4e_4_k_cu_c6a850d7_39944cuda3std3__45__cpo5beginE,(_ZN39_INTERNAL_d1ba4e4e_4_k_cu_c6a850d7_39944cuda3std3__441_GLOBAL__N__d1ba4e4e_4_k_cu_c6a850d7_39946ignoreE - _ZN39_INTERNAL_d1ba4e4e_4_k_cu_c6a850d7_39944cuda3std3__45__cpo5beginE)
_ZN39_INTERNAL_d1ba4e4e_4_k_cu_c6a850d7_39944cuda3std3__45__cpo5beginE:
	.zero		1
	.type		_ZN39_INTERNAL_d1ba4e4e_4_k_cu_c6a850d7_39944cuda3std3__441_GLOBAL__N__d1ba4e4e_4_k_cu_c6a850d7_39946ignoreE,@object
	.size		_ZN39_INTERNAL_d1ba4e4e_4_k_cu_c6a850d7_39944cuda3std3__441_GLOBAL__N__d1ba4e4e_4_k_cu_c6a850d7_39946ignoreE,(_ZN39_INTERNAL_d1ba4e4e_4_k_cu_c6a850d7_39944cute7productE - _ZN39_INTERNAL_d1ba4e4e_4_k_cu_c6a850d7_39944cuda3std3__441_GLOBAL__N__d1ba4e4e_4_k_cu_c6a850d7_39946ignoreE)
_ZN39_INTERNAL_d1ba4e4e_4_k_cu_c6a850d7_39944cuda3std3__441_GLOBAL__N__d1ba4e4e_4_k_cu_c6a850d7_39946ignoreE:
	.zero		1
	.type		_ZN39_INTERNAL_d1ba4e4e_4_k_cu_c6a850d7_39944cute7productE,@object
	.size		_ZN39_INTERNAL_d1ba4e4e_4_k_cu_c6a850d7_39944cute7productE,(_ZN39_INTERNAL_d1ba4e4e_4_k_cu_c6a850d7_39944cuda3std3__45__cpo3endE - _ZN39_INTERNAL_d1ba4e4e_4_k_cu_c6a850d7_39944cute7productE)
_ZN39_INTERNAL_d1ba4e4e_4_k_cu_c6a850d7_39944cute7productE:
	.zero		1
	.type		_ZN39_INTERNAL_d1ba4e4e_4_k_cu_c6a850d7_39944cuda3std3__45__cpo3endE,@object
	.size		_ZN39_INTERNAL_d1ba4e4e_4_k_cu_c6a850d7_39944cuda3std3__45__cpo3endE,(_ZN39_INTERNAL_d1ba4e4e_4_k_cu_c6a850d7_39944cuda3std3__419piecewise_constructE - _ZN39_INTERNAL_d1ba4e4e_4_k_cu_c6a850d7_39944cuda3std3__45__cpo3endE)
_ZN39_INTERNAL_d1ba4e4e_4_k_cu_c6a850d7_39944cuda3std3__45__cpo3endE:
	.zero		1
	.type		_ZN39_INTERNAL_d1ba4e4e_4_k_cu_c6a850d7_39944cuda3std3__419piecewise_constructE,@object
	.size		_ZN39_INTERNAL_d1ba4e4e_4_k_cu_c6a850d7_39944cuda3std3__419piecewise_constructE,(_ZN39_INTERNAL_d1ba4e4e_4_k_cu_c6a850d7_39944cuda3std3__45__cpo4cendE - _ZN39_INTERNAL_d1ba4e4e_4_k_cu_c6a850d7_39944cuda3std3__419piecewise_constructE)
_ZN39_INTERNAL_d1ba4e4e_4_k_cu_c6a850d7_39944cuda3std3__419piecewise_constructE:
	.zero		1
	.type		_ZN39_INTERNAL_d1ba4e4e_4_k_cu_c6a850d7_39944cuda3std3__45__cpo4cendE,@object
	.size		_ZN39_INTERNAL_d1ba4e4e_4_k_cu_c6a850d7_39944cuda3std3__45__cpo4cendE,(_ZN39_INTERNAL_d1ba4e4e_4_k_cu_c6a850d7_39944cuda3std6ranges3__45__cpo4swapE - _ZN39_INTERNAL_d1ba4e4e_4_k_cu_c6a850d7_39944cuda3std3__45__cpo4cendE)
_ZN39_INTERNAL_d1ba4e4e_4_k_cu_c6a850d7_39944cuda3std3__45__cpo4cendE:
	.zero		1
	.type		_ZN39_INTERNAL_d1ba4e4e_4_k_cu_c6a850d7_39944cuda3std6ranges3__45__cpo4swapE,@object
	.size		_ZN39_INTERNAL_d1ba4e4e_4_k_cu_c6a850d7_39944cuda3std6ranges3__45__cpo4swapE,(.L_8 - _ZN39_INTERNAL_d1ba4e4e_4_k_cu_c6a850d7_39944cuda3std6ranges3__45__cpo4swapE)
_ZN39_INTERNAL_d1ba4e4e_4_k_cu_c6a850d7_39944cuda3std6ranges3__45__cpo4swapE:
	.zero		1
.L_8:


//--------------------- .nv.constant0._ZN7cutlass13device_kernelINS_4gemm6kernel13GemmUniversalIN4cute5tupleIJiiiiEEENS1_10collective13CollectiveMmaINS1_34MainloopSm90TmaGmmaWarpSpecializedILi5ENS5_IJNS4_1CILi2EEESB_NSA_ILi1EEEEEENS1_35KernelTmaWarpSpecializedCooperativeEEENS5_IJNSA_ILi256EEENSA_ILi64EEESH_EEENS_6half_tENS5_IJlSC_lEEESJ_SK_NS4_8TiledMMAINS4_8MMA_AtomIJNS4_4SM904GMMA25MMA_64x64x16_F32F16F16_SSILNSO_5MajorE0ELSQ_0ELNSO_7ScaleInE1ELSR_1EEEEEENS4_6LayoutINS5_IJSB_SC_SC_EEENS5_IJSC_NSA_ILi0EEESW_EEEEENS5_IJNS4_10UnderscoreESZ_SZ_EEEEENS4_23SM90_TMA_LOAD_MULTICASTENS4_14ComposedLayoutINS4_7SwizzleILi3ELi4ELi3EEENS4_18smem_ptr_flag_bitsILi16EEENSU_INS5_IJNSA_ILi8EEESH_EEENS5_IJSH_SC_EEEEEEEvNS4_8identityES12_S1C_vS1D_EENS_8epilogue10collective6detail29Sm90TmaWarpSpecializedAdapterINS1G_15DefaultEpilogueISJ_SK_SK_NS1F_6thread17LinearCombinationISJ_Li1EffLNS1K_9ScaleType4KindE0ELNS_15FloatRoundStyleE2ESJ_EENS1_15EpilogueDefaultEEEEEvvEEEEvNT_6ParamsE --------------------------
	.section	.nv.constant0._ZN7cutlass13device_kernelINS_4gemm6kernel13GemmUniversalIN4cute5tupleIJiiiiEEENS1_10collective13CollectiveMmaINS1_34MainloopSm90TmaGmmaWarpSpecializedILi5ENS5_IJNS4_1CILi2EEESB_NSA_ILi1EEEEEENS1_35KernelTmaWarpSpecializedCooperativeEEENS5_IJNSA_ILi256EEENSA_ILi64EEESH_EEENS_6half_tENS5_IJlSC_lEEESJ_SK_NS4_8TiledMMAINS4_8MMA_AtomIJNS4_4SM904GMMA25MMA_64x64x16_F32F16F16_SSILNSO_5MajorE0ELSQ_0ELNSO_7ScaleInE1ELSR_1EEEEEENS4_6LayoutINS5_IJSB_SC_SC_EEENS5_IJSC_NSA_ILi0EEESW_EEEEENS5_IJNS4_10UnderscoreESZ_SZ_EEEEENS4_23SM90_TMA_LOAD_MULTICASTENS4_14ComposedLayoutINS4_7SwizzleILi3ELi4ELi3EEENS4_18smem_ptr_flag_bitsILi16EEENSU_INS5_IJNSA_ILi8EEESH_EEENS5_IJSH_SC_EEEEEEEvNS4_8identityES12_S1C_vS1D_EENS_8epilogue10collective6detail29Sm90TmaWarpSpecializedAdapterINS1G_15DefaultEpilogueISJ_SK_SK_NS1F_6thread17LinearCombinationISJ_Li1EffLNS1K_9ScaleType4KindE0ELNS_15FloatRoundStyleE2ESJ_EENS1_15EpilogueDefaultEEEEEvvEEEEvNT_6ParamsE,"a",@progbits
	.sectionflags	@""
	.align	4
.nv.constant0._ZN7cutlass13device_kernelINS_4gemm6kernel13GemmUniversalIN4cute5tupleIJiiiiEEENS1_10collective13CollectiveMmaINS1_34MainloopSm90TmaGmmaWarpSpecializedILi5ENS5_IJNS4_1CILi2EEESB_NSA_ILi1EEEEEENS1_35KernelTmaWarpSpecializedCooperativeEEENS5_IJNSA_ILi256EEENSA_ILi64EEESH_EEENS_6half_tENS5_IJlSC_lEEESJ_SK_NS4_8TiledMMAINS4_8MMA_AtomIJNS4_4SM904GMMA25MMA_64x64x16_F32F16F16_SSILNSO_5MajorE0ELSQ_0ELNSO_7ScaleInE1ELSR_1EEEEEENS4_6LayoutINS5_IJSB_SC_SC_EEENS5_IJSC_NSA_ILi0EEESW_EEEEENS5_IJNS4_10UnderscoreESZ_SZ_EEEEENS4_23SM90_TMA_LOAD_MULTICASTENS4_14ComposedLayoutINS4_7SwizzleILi3ELi4ELi3EEENS4_18smem_ptr_flag_bitsILi16EEENSU_INS5_IJNSA_ILi8EEESH_EEENS5_IJSH_SC_EEEEEEEvNS4_8identityES12_S1C_vS1D_EENS_8epilogue10collective6detail29Sm90TmaWarpSpecializedAdapterINS1G_15DefaultEpilogueISJ_SK_SK_NS1F_6thread17LinearCombinationISJ_Li1EffLNS1K_9ScaleType4KindE0ELNS_15FloatRoundStyleE2ESJ_EENS1_15EpilogueDefaultEEEEEvvEEEEvNT_6ParamsE:
	.zero		1664


//--------------------- SYMBOLS --------------------------

	.type		.nv.reservedSmem.offset0,@object
	.size		.nv.reservedSmem.offset0,0x4
	.type		__assertfail,@function
